//
// Generated by NVIDIA NVVM Compiler
//
// Compiler Build ID: CL-36424714
// Cuda compilation tools, release 13.0, V13.0.88
// Based on NVVM 20.0.0
//

.version 9.0
.target sm_100
.address_size 64

.extern .func  (.param .b32 func_retval0) vprintf
(
	.param .b64 vprintf_param_0,
	.param .b64 vprintf_param_1
)
;
.extern .func  (.param .b64 func_retval0) malloc
(
	.param .b64 malloc_param_0
)
;
.global .align 1 .b8 $str[12] = {87, 82, 79, 78, 71, 32, 86, 65, 76, 85, 69};
.global .align 1 .b8 $str$2[15] = {80, 65, 87, 78, 79, 87, 78, 69, 82, 69, 77, 80, 84, 89};
.global .align 1 .b8 $str$3[4] = {76, 79, 76};
.global .align 1 .b8 $str$4[10] = {112, 97, 119, 110, 32, 105, 110, 32, 95};
.global .align 1 .b8 $str$5[16] = {87, 72, 73, 84, 69, 32, 87, 82, 79, 78, 71, 32, 87, 65, 89};
.global .align 1 .b8 $str$6[16] = {66, 76, 65, 67, 75, 32, 87, 82, 79, 78, 71, 32, 87, 65, 89};
.global .align 1 .b8 $str$7[14] = {113, 117, 101, 101, 110, 32, 112, 114, 111, 98, 108, 101, 109};
.global .align 1 .b8 $str$8[21] = {67, 111, 114, 114, 101, 99, 116, 32, 107, 105, 108, 108, 32, 112, 114, 111, 98, 108, 101, 109};
.global .align 1 .b8 $str$9[6] = {67, 79, 82, 82, 33};
.global .align 1 .b8 $str$10[5] = {78, 69, 88, 84};
.global .align 1 .b8 $str$11[12] = {32, 78, 79, 32, 80, 65, 82, 69, 78, 84, 32};
.global .align 1 .b8 $str$12[7] = {78, 82, 32, 37, 100, 10};
.global .align 1 .b8 $str$13[7] = {87, 72, 73, 84, 69, 32};
.global .align 1 .b8 $str$14[12] = {66, 76, 65, 67, 75, 32, 37, 100, 32, 37, 100};
.global .align 1 .b8 $str$15[6] = {33, 37, 100, 33, 10};
.global .align 1 .b8 $str$16[4] = {37, 100, 10};
.global .align 1 .b8 $str$17[6] = {95, 95, 95, 95, 10};

.func print_tr(
	.param .b64 print_tr_param_0
)
{
	.local .align 8 .b8 	__local_depot0[8];
	.reg .b64 	%SP;
	.reg .b64 	%SPL;
	.reg .pred 	%p<2>;
	.reg .b32 	%r<4>;
	.reg .b64 	%rd<8>;

	mov.u64 	%SPL, __local_depot0;
	cvta.local.u64 	%SP, %SPL;
	ld.param.u64 	%rd1, [print_tr_param_0];
	setp.ne.s64 	%p1, %rd1, 0;
	@%p1 bra 	$L__BB0_2;
$L__BB0_1:
	ret;
$L__BB0_2:
	add.u64 	%rd2, %SP, 0;
	add.u64 	%rd3, %SPL, 0;
	ld.u64 	%rd4, [%rd1+264];
	{ // callseq 0, 0
	.param .b64 param0;
	st.param.b64 	[param0], %rd4;
	call.uni 
	print_tr, 
	(
	param0
	);
	} // callseq 0
	ld.u64 	%rd5, [%rd1+272];
	{ // callseq 1, 0
	.param .b64 param0;
	st.param.b64 	[param0], %rd5;
	call.uni 
	print_tr, 
	(
	param0
	);
	} // callseq 1
	ld.u32 	%r1, [%rd1+292];
	st.local.u32 	[%rd3], %r1;
	mov.u64 	%rd6, $str$16;
	cvta.global.u64 	%rd7, %rd6;
	{ // callseq 2, 0
	.param .b64 param0;
	st.param.b64 	[param0], %rd7;
	.param .b64 param1;
	st.param.b64 	[param1], %rd2;
	.param .b32 retval0;
	call.uni (retval0), 
	vprintf, 
	(
	param0, 
	param1
	);
	ld.param.b32 	%r2, [retval0];
	} // callseq 2
	bra.uni 	$L__BB0_1;

}
	// .globl	create_tree
.visible .entry create_tree(
	.param .u32 create_tree_param_0,
	.param .u64 .ptr .align 1 create_tree_param_1,
	.param .u32 create_tree_param_2
)
{
	.local .align 8 .b8 	__local_depot1[16];
	.reg .b64 	%SP;
	.reg .b64 	%SPL;
	.reg .pred 	%p<156>;
	.reg .b16 	%rs<12>;
	.reg .b32 	%r<571>;
	.reg .b64 	%rd<240>;

	mov.u64 	%SPL, __local_depot1;
	cvta.local.u64 	%SP, %SPL;
	ld.param.u32 	%r553, [create_tree_param_0];
	ld.param.u64 	%rd239, [create_tree_param_1];
	ld.param.u32 	%r60, [create_tree_param_2];
	add.u64 	%rd1, %SPL, 0;
	mov.u32 	%r61, %ctaid.x;
	mov.u32 	%r62, %ntid.x;
	mov.u32 	%r63, %tid.x;
	mad.lo.s32 	%r554, %r61, %r62, %r63;
	bar.sync 	0;
	setp.ge.s32 	%p1, %r554, %r553;
	setp.lt.s32 	%p2, %r60, 1;
	or.pred  	%p3, %p1, %p2;
	@%p3 bra 	$L__BB1_192;
	and.b32  	%r2, %r60, 1;
	mov.b32 	%r552, 0;
	add.u64 	%rd41, %SP, 8;
	mov.u64 	%rd43, $str$15;
$L__BB1_2:
	setp.ne.s32 	%p4, %r554, 0;
	add.s32 	%r552, %r552, 1;
	setp.ne.s32 	%p5, %r552, %r60;
	or.pred  	%p6, %p4, %p5;
	@%p6 bra 	$L__BB1_175;
	cvta.to.local.u64 	%rd42, %rd41;
	st.local.u32 	[%rd42], %r60;
	cvta.global.u64 	%rd44, %rd43;
	{ // callseq 3, 0
	.param .b64 param0;
	st.param.b64 	[param0], %rd44;
	.param .b64 param1;
	st.param.b64 	[param1], %rd41;
	.param .b32 retval0;
	call.uni (retval0), 
	vprintf, 
	(
	param0, 
	param1
	);
	ld.param.b32 	%r66, [retval0];
	} // callseq 3
	mov.b16 	%rs1, 0;
	mov.b32 	%r555, -64;
	mov.u64 	%rd225, %rd239;
$L__BB1_4:
	add.s32 	%r8, %r555, 64;
	ld.u32 	%r68, [%rd225];
	setp.eq.s32 	%p7, %r68, 0;
	@%p7 bra 	$L__BB1_174;
	shr.u32 	%r9, %r8, 3;
	and.b32  	%r10, %r8, 7;
	ld.u64 	%rd226, [%rd239+280];
	setp.ne.s64 	%p8, %rd226, 0;
	@%p8 bra 	$L__BB1_7;
	mov.u64 	%rd45, $str$11;
	cvta.global.u64 	%rd46, %rd45;
	{ // callseq 4, 0
	.param .b64 param0;
	st.param.b64 	[param0], %rd46;
	.param .b64 param1;
	st.param.b64 	[param1], 0;
	.param .b32 retval0;
	call.uni (retval0), 
	vprintf, 
	(
	param0, 
	param1
	);
	ld.param.b32 	%r69, [retval0];
	} // callseq 4
	mov.u64 	%rd226, %rd239;
$L__BB1_7:
	ld.u32 	%r72, [%rd226+292];
	st.local.u32 	[%rd1], %r72;
	mov.u64 	%rd47, $str$12;
	cvta.global.u64 	%rd48, %rd47;
	add.u64 	%rd49, %SP, 0;
	{ // callseq 5, 0
	.param .b64 param0;
	st.param.b64 	[param0], %rd48;
	.param .b64 param1;
	st.param.b64 	[param1], %rd49;
	.param .b32 retval0;
	call.uni (retval0), 
	vprintf, 
	(
	param0, 
	param1
	);
	ld.param.b32 	%r73, [retval0];
	} // callseq 5
	and.b32  	%r75, %r8, 56;
	or.b32  	%r11, %r75, %r10;
	mul.wide.u32 	%rd50, %r11, 4;
	add.s64 	%rd51, %rd226, %rd50;
	ld.u32 	%r71, [%rd51];
	setp.eq.s32 	%p9, %r71, 2;
	@%p9 bra 	$L__BB1_148;
	setp.ne.s32 	%p10, %r71, 1;
	@%p10 bra 	$L__BB1_173;
	setp.ne.s32 	%p30, %r2, 0;
	@%p30 bra 	$L__BB1_173;
	mov.u64 	%rd81, $str$13;
	cvta.global.u64 	%rd82, %rd81;
	{ // callseq 16, 0
	.param .b64 param0;
	st.param.b64 	[param0], %rd82;
	.param .b64 param1;
	st.param.b64 	[param1], 0;
	.param .b32 retval0;
	call.uni (retval0), 
	vprintf, 
	(
	param0, 
	param1
	);
	ld.param.b32 	%r166, [retval0];
	} // callseq 16
	add.s32 	%r12, %r9, -1;
	add.s32 	%r13, %r10, -1;
	add.s64 	%rd6, %rd239, %rd50;
	ld.u32 	%r14, [%rd6];
	mov.b32 	%r16, 2;
	setp.eq.s32 	%p31, %r14, 1;
	@%p31 bra 	$L__BB1_14;
	setp.eq.s32 	%p32, %r14, 2;
	@%p32 bra 	$L__BB1_15;
	setp.eq.s32 	%p33, %r14, 22;
	@%p33 bra 	$L__BB1_15;
	setp.eq.s32 	%p34, %r14, 11;
	selp.u32 	%r16, 1, 0, %p34;
	bra.uni 	$L__BB1_15;
$L__BB1_14:
	mov.b32 	%r16, 1;
$L__BB1_15:
	max.u32 	%r170, %r12, %r13;
	setp.lt.u32 	%p35, %r170, 8;
	@%p35 bra 	$L__BB1_17;
	mov.u64 	%rd106, $str;
	cvta.global.u64 	%rd107, %rd106;
	{ // callseq 25, 0
	.param .b64 param0;
	st.param.b64 	[param0], %rd107;
	.param .b64 param1;
	st.param.b64 	[param1], 0;
	.param .b32 retval0;
	call.uni (retval0), 
	vprintf, 
	(
	param0, 
	param1
	);
	ld.param.b32 	%r252, [retval0];
	} // callseq 25
	bra.uni 	$L__BB1_34;
$L__BB1_17:
	mov.b32 	%r557, 2;
	setp.gt.s32 	%p36, %r14, 10;
	@%p36 bra 	$L__BB1_20;
	setp.eq.s32 	%p39, %r14, 1;
	@%p39 bra 	$L__BB1_23;
	setp.eq.s32 	%p40, %r14, 2;
	@%p40 bra 	$L__BB1_24;
	bra.uni 	$L__BB1_22;
$L__BB1_20:
	setp.eq.s32 	%p37, %r14, 11;
	@%p37 bra 	$L__BB1_23;
	setp.eq.s32 	%p38, %r14, 22;
	@%p38 bra 	$L__BB1_24;
$L__BB1_22:
	mov.u64 	%rd104, $str$2;
	cvta.global.u64 	%rd105, %rd104;
	{ // callseq 24, 0
	.param .b64 param0;
	st.param.b64 	[param0], %rd105;
	.param .b64 param1;
	st.param.b64 	[param1], 0;
	.param .b32 retval0;
	call.uni (retval0), 
	vprintf, 
	(
	param0, 
	param1
	);
	ld.param.b32 	%r250, [retval0];
	} // callseq 24
	bra.uni 	$L__BB1_34;
$L__BB1_23:
	mov.b32 	%r557, 1;
$L__BB1_24:
	setp.eq.s32 	%p41, %r557, %r16;
	@%p41 bra 	$L__BB1_26;
	mov.u64 	%rd84, $str$3;
	cvta.global.u64 	%rd85, %rd84;
	{ // callseq 17, 0
	.param .b64 param0;
	st.param.b64 	[param0], %rd85;
	.param .b64 param1;
	st.param.b64 	[param1], 0;
	.param .b32 retval0;
	call.uni (retval0), 
	vprintf, 
	(
	param0, 
	param1
	);
	ld.param.b32 	%r173, [retval0];
	} // callseq 17
	bra.uni 	$L__BB1_34;
$L__BB1_26:
	shl.b32 	%r175, %r12, 3;
	add.s32 	%r176, %r175, %r13;
	mul.wide.u32 	%rd86, %r176, 4;
	add.s64 	%rd87, %rd239, %rd86;
	ld.u32 	%r177, [%rd87];
	setp.eq.s32 	%p42, %r177, 0;
	@%p42 bra 	$L__BB1_28;
	mov.u64 	%rd88, $str$4;
	cvta.global.u64 	%rd89, %rd88;
	{ // callseq 18, 0
	.param .b64 param0;
	st.param.b64 	[param0], %rd89;
	.param .b64 param1;
	st.param.b64 	[param1], 0;
	.param .b32 retval0;
	call.uni (retval0), 
	vprintf, 
	(
	param0, 
	param1
	);
	ld.param.b32 	%r178, [retval0];
	} // callseq 18
	bra.uni 	$L__BB1_34;
$L__BB1_28:
	setp.ne.s32 	%p43, %r16, 2;
	setp.eq.s32 	%p44, %r14, 22;
	or.pred  	%p45, %p43, %p44;
	@%p45 bra 	$L__BB1_30;
	mov.u64 	%rd90, $str$6;
	cvta.global.u64 	%rd91, %rd90;
	{ // callseq 19, 0
	.param .b64 param0;
	st.param.b64 	[param0], %rd91;
	.param .b64 param1;
	st.param.b64 	[param1], 0;
	.param .b32 retval0;
	call.uni (retval0), 
	vprintf, 
	(
	param0, 
	param1
	);
	ld.param.b32 	%r180, [retval0];
	} // callseq 19
	bra.uni 	$L__BB1_34;
$L__BB1_30:
	mov.u64 	%rd92, $str$9;
	cvta.global.u64 	%rd93, %rd92;
	{ // callseq 20, 0
	.param .b64 param0;
	st.param.b64 	[param0], %rd93;
	.param .b64 param1;
	st.param.b64 	[param1], 0;
	.param .b32 retval0;
	call.uni (retval0), 
	vprintf, 
	(
	param0, 
	param1
	);
	ld.param.b32 	%r182, [retval0];
	} // callseq 20
	and.b16  	%rs5, %rs1, 255;
	setp.ne.s16 	%p46, %rs5, 0;
	@%p46 bra 	$L__BB1_32;
	mov.u64 	%rd98, $str$10;
	cvta.global.u64 	%rd99, %rd98;
	{ // callseq 22, 0
	.param .b64 param0;
	st.param.b64 	[param0], %rd99;
	.param .b64 param1;
	st.param.b64 	[param1], 0;
	.param .b32 retval0;
	call.uni (retval0), 
	vprintf, 
	(
	param0, 
	param1
	);
	ld.param.b32 	%r184, [retval0];
	} // callseq 22
	{ // callseq 23, 0
	.param .b64 param0;
	st.param.b64 	[param0], 304;
	.param .b64 retval0;
	call.uni (retval0), 
	malloc, 
	(
	param0
	);
	ld.param.b64 	%rd100, [retval0];
	} // callseq 23
	mov.b64 	%rd102, 0;
	st.u64 	[%rd100+264], %rd102;
	st.u64 	[%rd100+272], %rd102;
	st.u64 	[%rd239+264], %rd100;
	st.u64 	[%rd100+280], %rd239;
	ld.u64 	%rd227, [%rd239+264];
	bra.uni 	$L__BB1_33;
$L__BB1_32:
	{ // callseq 21, 0
	.param .b64 param0;
	st.param.b64 	[param0], 304;
	.param .b64 retval0;
	call.uni (retval0), 
	malloc, 
	(
	param0
	);
	ld.param.b64 	%rd94, [retval0];
	} // callseq 21
	mov.b64 	%rd96, 0;
	st.u64 	[%rd94+264], %rd96;
	st.u64 	[%rd94+272], %rd96;
	st.u64 	[%rd94+280], %rd96;
	st.u64 	[%rd239+272], %rd94;
	ld.u64 	%rd97, [%rd239+280];
	st.u64 	[%rd94+280], %rd97;
	ld.u64 	%rd227, [%rd239+272];
$L__BB1_33:
	ld.u64 	%rd103, [%rd227+280];
	ld.u32 	%r186, [%rd103];
	st.u32 	[%rd227], %r186;
	ld.u32 	%r187, [%rd103+4];
	st.u32 	[%rd227+4], %r187;
	ld.u32 	%r188, [%rd103+8];
	st.u32 	[%rd227+8], %r188;
	ld.u32 	%r189, [%rd103+12];
	st.u32 	[%rd227+12], %r189;
	ld.u32 	%r190, [%rd103+16];
	st.u32 	[%rd227+16], %r190;
	ld.u32 	%r191, [%rd103+20];
	st.u32 	[%rd227+20], %r191;
	ld.u32 	%r192, [%rd103+24];
	st.u32 	[%rd227+24], %r192;
	ld.u32 	%r193, [%rd103+28];
	st.u32 	[%rd227+28], %r193;
	ld.u32 	%r194, [%rd103+32];
	st.u32 	[%rd227+32], %r194;
	ld.u32 	%r195, [%rd103+36];
	st.u32 	[%rd227+36], %r195;
	ld.u32 	%r196, [%rd103+40];
	st.u32 	[%rd227+40], %r196;
	ld.u32 	%r197, [%rd103+44];
	st.u32 	[%rd227+44], %r197;
	ld.u32 	%r198, [%rd103+48];
	st.u32 	[%rd227+48], %r198;
	ld.u32 	%r199, [%rd103+52];
	st.u32 	[%rd227+52], %r199;
	ld.u32 	%r200, [%rd103+56];
	st.u32 	[%rd227+56], %r200;
	ld.u32 	%r201, [%rd103+60];
	st.u32 	[%rd227+60], %r201;
	ld.u32 	%r202, [%rd103+64];
	st.u32 	[%rd227+64], %r202;
	ld.u32 	%r203, [%rd103+68];
	st.u32 	[%rd227+68], %r203;
	ld.u32 	%r204, [%rd103+72];
	st.u32 	[%rd227+72], %r204;
	ld.u32 	%r205, [%rd103+76];
	st.u32 	[%rd227+76], %r205;
	ld.u32 	%r206, [%rd103+80];
	st.u32 	[%rd227+80], %r206;
	ld.u32 	%r207, [%rd103+84];
	st.u32 	[%rd227+84], %r207;
	ld.u32 	%r208, [%rd103+88];
	st.u32 	[%rd227+88], %r208;
	ld.u32 	%r209, [%rd103+92];
	st.u32 	[%rd227+92], %r209;
	ld.u32 	%r210, [%rd103+96];
	st.u32 	[%rd227+96], %r210;
	ld.u32 	%r211, [%rd103+100];
	st.u32 	[%rd227+100], %r211;
	ld.u32 	%r212, [%rd103+104];
	st.u32 	[%rd227+104], %r212;
	ld.u32 	%r213, [%rd103+108];
	st.u32 	[%rd227+108], %r213;
	ld.u32 	%r214, [%rd103+112];
	st.u32 	[%rd227+112], %r214;
	ld.u32 	%r215, [%rd103+116];
	st.u32 	[%rd227+116], %r215;
	ld.u32 	%r216, [%rd103+120];
	st.u32 	[%rd227+120], %r216;
	ld.u32 	%r217, [%rd103+124];
	st.u32 	[%rd227+124], %r217;
	ld.u32 	%r218, [%rd103+128];
	st.u32 	[%rd227+128], %r218;
	ld.u32 	%r219, [%rd103+132];
	st.u32 	[%rd227+132], %r219;
	ld.u32 	%r220, [%rd103+136];
	st.u32 	[%rd227+136], %r220;
	ld.u32 	%r221, [%rd103+140];
	st.u32 	[%rd227+140], %r221;
	ld.u32 	%r222, [%rd103+144];
	st.u32 	[%rd227+144], %r222;
	ld.u32 	%r223, [%rd103+148];
	st.u32 	[%rd227+148], %r223;
	ld.u32 	%r224, [%rd103+152];
	st.u32 	[%rd227+152], %r224;
	ld.u32 	%r225, [%rd103+156];
	st.u32 	[%rd227+156], %r225;
	ld.u32 	%r226, [%rd103+160];
	st.u32 	[%rd227+160], %r226;
	ld.u32 	%r227, [%rd103+164];
	st.u32 	[%rd227+164], %r227;
	ld.u32 	%r228, [%rd103+168];
	st.u32 	[%rd227+168], %r228;
	ld.u32 	%r229, [%rd103+172];
	st.u32 	[%rd227+172], %r229;
	ld.u32 	%r230, [%rd103+176];
	st.u32 	[%rd227+176], %r230;
	ld.u32 	%r231, [%rd103+180];
	st.u32 	[%rd227+180], %r231;
	ld.u32 	%r232, [%rd103+184];
	st.u32 	[%rd227+184], %r232;
	ld.u32 	%r233, [%rd103+188];
	st.u32 	[%rd227+188], %r233;
	ld.u32 	%r234, [%rd103+192];
	st.u32 	[%rd227+192], %r234;
	ld.u32 	%r235, [%rd103+196];
	st.u32 	[%rd227+196], %r235;
	ld.u32 	%r236, [%rd103+200];
	st.u32 	[%rd227+200], %r236;
	ld.u32 	%r237, [%rd103+204];
	st.u32 	[%rd227+204], %r237;
	ld.u32 	%r238, [%rd103+208];
	st.u32 	[%rd227+208], %r238;
	ld.u32 	%r239, [%rd103+212];
	st.u32 	[%rd227+212], %r239;
	ld.u32 	%r240, [%rd103+216];
	st.u32 	[%rd227+216], %r240;
	ld.u32 	%r241, [%rd103+220];
	st.u32 	[%rd227+220], %r241;
	ld.u32 	%r242, [%rd103+224];
	st.u32 	[%rd227+224], %r242;
	ld.u32 	%r243, [%rd103+228];
	st.u32 	[%rd227+228], %r243;
	ld.u32 	%r244, [%rd103+232];
	st.u32 	[%rd227+232], %r244;
	ld.u32 	%r245, [%rd103+236];
	st.u32 	[%rd227+236], %r245;
	ld.u32 	%r246, [%rd103+240];
	st.u32 	[%rd227+240], %r246;
	ld.u32 	%r247, [%rd103+244];
	st.u32 	[%rd227+244], %r247;
	ld.u32 	%r248, [%rd103+248];
	st.u32 	[%rd227+248], %r248;
	ld.u32 	%r249, [%rd103+252];
	st.u32 	[%rd227+252], %r249;
$L__BB1_34:
	ld.u32 	%r18, [%rd6];
	mov.b32 	%r20, 2;
	setp.eq.s32 	%p47, %r18, 1;
	@%p47 bra 	$L__BB1_38;
	setp.eq.s32 	%p48, %r18, 2;
	@%p48 bra 	$L__BB1_39;
	setp.eq.s32 	%p49, %r18, 22;
	@%p49 bra 	$L__BB1_39;
	setp.eq.s32 	%p50, %r18, 11;
	selp.u32 	%r20, 1, 0, %p50;
	bra.uni 	$L__BB1_39;
$L__BB1_38:
	mov.b32 	%r20, 1;
$L__BB1_39:
	setp.lt.u32 	%p51, %r12, 8;
	setp.ne.s32 	%p52, %r10, 7;
	and.pred  	%p53, %p52, %p51;
	@%p53 bra 	$L__BB1_41;
	mov.u64 	%rd130, $str;
	cvta.global.u64 	%rd131, %rd130;
	{ // callseq 34, 0
	.param .b64 param0;
	st.param.b64 	[param0], %rd131;
	.param .b64 param1;
	st.param.b64 	[param1], 0;
	.param .b32 retval0;
	call.uni (retval0), 
	vprintf, 
	(
	param0, 
	param1
	);
	ld.param.b32 	%r337, [retval0];
	} // callseq 34
	bra.uni 	$L__BB1_58;
$L__BB1_41:
	mov.b32 	%r559, 2;
	setp.gt.s32 	%p54, %r18, 10;
	@%p54 bra 	$L__BB1_44;
	setp.eq.s32 	%p57, %r18, 1;
	@%p57 bra 	$L__BB1_47;
	setp.eq.s32 	%p58, %r18, 2;
	@%p58 bra 	$L__BB1_48;
	bra.uni 	$L__BB1_46;
$L__BB1_44:
	setp.eq.s32 	%p55, %r18, 11;
	@%p55 bra 	$L__BB1_47;
	setp.eq.s32 	%p56, %r18, 22;
	@%p56 bra 	$L__BB1_48;
$L__BB1_46:
	mov.u64 	%rd128, $str$2;
	cvta.global.u64 	%rd129, %rd128;
	{ // callseq 33, 0
	.param .b64 param0;
	st.param.b64 	[param0], %rd129;
	.param .b64 param1;
	st.param.b64 	[param1], 0;
	.param .b32 retval0;
	call.uni (retval0), 
	vprintf, 
	(
	param0, 
	param1
	);
	ld.param.b32 	%r335, [retval0];
	} // callseq 33
	bra.uni 	$L__BB1_58;
$L__BB1_47:
	mov.b32 	%r559, 1;
$L__BB1_48:
	setp.eq.s32 	%p59, %r559, %r20;
	@%p59 bra 	$L__BB1_50;
	mov.u64 	%rd108, $str$3;
	cvta.global.u64 	%rd109, %rd108;
	{ // callseq 26, 0
	.param .b64 param0;
	st.param.b64 	[param0], %rd109;
	.param .b64 param1;
	st.param.b64 	[param1], 0;
	.param .b32 retval0;
	call.uni (retval0), 
	vprintf, 
	(
	param0, 
	param1
	);
	ld.param.b32 	%r258, [retval0];
	} // callseq 26
	bra.uni 	$L__BB1_58;
$L__BB1_50:
	shl.b32 	%r260, %r12, 3;
	or.b32  	%r261, %r260, %r10;
	mul.wide.u32 	%rd110, %r261, 4;
	add.s64 	%rd111, %rd239, %rd110;
	ld.u32 	%r262, [%rd111+4];
	setp.eq.s32 	%p60, %r262, 0;
	@%p60 bra 	$L__BB1_52;
	mov.u64 	%rd112, $str$4;
	cvta.global.u64 	%rd113, %rd112;
	{ // callseq 27, 0
	.param .b64 param0;
	st.param.b64 	[param0], %rd113;
	.param .b64 param1;
	st.param.b64 	[param1], 0;
	.param .b32 retval0;
	call.uni (retval0), 
	vprintf, 
	(
	param0, 
	param1
	);
	ld.param.b32 	%r263, [retval0];
	} // callseq 27
	bra.uni 	$L__BB1_58;
$L__BB1_52:
	setp.ne.s32 	%p61, %r20, 2;
	setp.eq.s32 	%p62, %r18, 22;
	or.pred  	%p63, %p61, %p62;
	@%p63 bra 	$L__BB1_54;
	mov.u64 	%rd114, $str$6;
	cvta.global.u64 	%rd115, %rd114;
	{ // callseq 28, 0
	.param .b64 param0;
	st.param.b64 	[param0], %rd115;
	.param .b64 param1;
	st.param.b64 	[param1], 0;
	.param .b32 retval0;
	call.uni (retval0), 
	vprintf, 
	(
	param0, 
	param1
	);
	ld.param.b32 	%r265, [retval0];
	} // callseq 28
	bra.uni 	$L__BB1_58;
$L__BB1_54:
	mov.u64 	%rd116, $str$9;
	cvta.global.u64 	%rd117, %rd116;
	{ // callseq 29, 0
	.param .b64 param0;
	st.param.b64 	[param0], %rd117;
	.param .b64 param1;
	st.param.b64 	[param1], 0;
	.param .b32 retval0;
	call.uni (retval0), 
	vprintf, 
	(
	param0, 
	param1
	);
	ld.param.b32 	%r267, [retval0];
	} // callseq 29
	and.b16  	%rs6, %rs1, 255;
	setp.ne.s16 	%p64, %rs6, 0;
	@%p64 bra 	$L__BB1_56;
	mov.u64 	%rd122, $str$10;
	cvta.global.u64 	%rd123, %rd122;
	{ // callseq 31, 0
	.param .b64 param0;
	st.param.b64 	[param0], %rd123;
	.param .b64 param1;
	st.param.b64 	[param1], 0;
	.param .b32 retval0;
	call.uni (retval0), 
	vprintf, 
	(
	param0, 
	param1
	);
	ld.param.b32 	%r269, [retval0];
	} // callseq 31
	{ // callseq 32, 0
	.param .b64 param0;
	st.param.b64 	[param0], 304;
	.param .b64 retval0;
	call.uni (retval0), 
	malloc, 
	(
	param0
	);
	ld.param.b64 	%rd124, [retval0];
	} // callseq 32
	mov.b64 	%rd126, 0;
	st.u64 	[%rd124+264], %rd126;
	st.u64 	[%rd124+272], %rd126;
	st.u64 	[%rd239+264], %rd124;
	st.u64 	[%rd124+280], %rd239;
	ld.u64 	%rd228, [%rd239+264];
	bra.uni 	$L__BB1_57;
$L__BB1_56:
	{ // callseq 30, 0
	.param .b64 param0;
	st.param.b64 	[param0], 304;
	.param .b64 retval0;
	call.uni (retval0), 
	malloc, 
	(
	param0
	);
	ld.param.b64 	%rd118, [retval0];
	} // callseq 30
	mov.b64 	%rd120, 0;
	st.u64 	[%rd118+264], %rd120;
	st.u64 	[%rd118+272], %rd120;
	st.u64 	[%rd118+280], %rd120;
	st.u64 	[%rd239+272], %rd118;
	ld.u64 	%rd121, [%rd239+280];
	st.u64 	[%rd118+280], %rd121;
	ld.u64 	%rd228, [%rd239+272];
$L__BB1_57:
	ld.u64 	%rd127, [%rd228+280];
	ld.u32 	%r271, [%rd127];
	st.u32 	[%rd228], %r271;
	ld.u32 	%r272, [%rd127+4];
	st.u32 	[%rd228+4], %r272;
	ld.u32 	%r273, [%rd127+8];
	st.u32 	[%rd228+8], %r273;
	ld.u32 	%r274, [%rd127+12];
	st.u32 	[%rd228+12], %r274;
	ld.u32 	%r275, [%rd127+16];
	st.u32 	[%rd228+16], %r275;
	ld.u32 	%r276, [%rd127+20];
	st.u32 	[%rd228+20], %r276;
	ld.u32 	%r277, [%rd127+24];
	st.u32 	[%rd228+24], %r277;
	ld.u32 	%r278, [%rd127+28];
	st.u32 	[%rd228+28], %r278;
	ld.u32 	%r279, [%rd127+32];
	st.u32 	[%rd228+32], %r279;
	ld.u32 	%r280, [%rd127+36];
	st.u32 	[%rd228+36], %r280;
	ld.u32 	%r281, [%rd127+40];
	st.u32 	[%rd228+40], %r281;
	ld.u32 	%r282, [%rd127+44];
	st.u32 	[%rd228+44], %r282;
	ld.u32 	%r283, [%rd127+48];
	st.u32 	[%rd228+48], %r283;
	ld.u32 	%r284, [%rd127+52];
	st.u32 	[%rd228+52], %r284;
	ld.u32 	%r285, [%rd127+56];
	st.u32 	[%rd228+56], %r285;
	ld.u32 	%r286, [%rd127+60];
	st.u32 	[%rd228+60], %r286;
	ld.u32 	%r287, [%rd127+64];
	st.u32 	[%rd228+64], %r287;
	ld.u32 	%r288, [%rd127+68];
	st.u32 	[%rd228+68], %r288;
	ld.u32 	%r289, [%rd127+72];
	st.u32 	[%rd228+72], %r289;
	ld.u32 	%r290, [%rd127+76];
	st.u32 	[%rd228+76], %r290;
	ld.u32 	%r291, [%rd127+80];
	st.u32 	[%rd228+80], %r291;
	ld.u32 	%r292, [%rd127+84];
	st.u32 	[%rd228+84], %r292;
	ld.u32 	%r293, [%rd127+88];
	st.u32 	[%rd228+88], %r293;
	ld.u32 	%r294, [%rd127+92];
	st.u32 	[%rd228+92], %r294;
	ld.u32 	%r295, [%rd127+96];
	st.u32 	[%rd228+96], %r295;
	ld.u32 	%r296, [%rd127+100];
	st.u32 	[%rd228+100], %r296;
	ld.u32 	%r297, [%rd127+104];
	st.u32 	[%rd228+104], %r297;
	ld.u32 	%r298, [%rd127+108];
	st.u32 	[%rd228+108], %r298;
	ld.u32 	%r299, [%rd127+112];
	st.u32 	[%rd228+112], %r299;
	ld.u32 	%r300, [%rd127+116];
	st.u32 	[%rd228+116], %r300;
	ld.u32 	%r301, [%rd127+120];
	st.u32 	[%rd228+120], %r301;
	ld.u32 	%r302, [%rd127+124];
	st.u32 	[%rd228+124], %r302;
	ld.u32 	%r303, [%rd127+128];
	st.u32 	[%rd228+128], %r303;
	ld.u32 	%r304, [%rd127+132];
	st.u32 	[%rd228+132], %r304;
	ld.u32 	%r305, [%rd127+136];
	st.u32 	[%rd228+136], %r305;
	ld.u32 	%r306, [%rd127+140];
	st.u32 	[%rd228+140], %r306;
	ld.u32 	%r307, [%rd127+144];
	st.u32 	[%rd228+144], %r307;
	ld.u32 	%r308, [%rd127+148];
	st.u32 	[%rd228+148], %r308;
	ld.u32 	%r309, [%rd127+152];
	st.u32 	[%rd228+152], %r309;
	ld.u32 	%r310, [%rd127+156];
	st.u32 	[%rd228+156], %r310;
	ld.u32 	%r311, [%rd127+160];
	st.u32 	[%rd228+160], %r311;
	ld.u32 	%r312, [%rd127+164];
	st.u32 	[%rd228+164], %r312;
	ld.u32 	%r313, [%rd127+168];
	st.u32 	[%rd228+168], %r313;
	ld.u32 	%r314, [%rd127+172];
	st.u32 	[%rd228+172], %r314;
	ld.u32 	%r315, [%rd127+176];
	st.u32 	[%rd228+176], %r315;
	ld.u32 	%r316, [%rd127+180];
	st.u32 	[%rd228+180], %r316;
	ld.u32 	%r317, [%rd127+184];
	st.u32 	[%rd228+184], %r317;
	ld.u32 	%r318, [%rd127+188];
	st.u32 	[%rd228+188], %r318;
	ld.u32 	%r319, [%rd127+192];
	st.u32 	[%rd228+192], %r319;
	ld.u32 	%r320, [%rd127+196];
	st.u32 	[%rd228+196], %r320;
	ld.u32 	%r321, [%rd127+200];
	st.u32 	[%rd228+200], %r321;
	ld.u32 	%r322, [%rd127+204];
	st.u32 	[%rd228+204], %r322;
	ld.u32 	%r323, [%rd127+208];
	st.u32 	[%rd228+208], %r323;
	ld.u32 	%r324, [%rd127+212];
	st.u32 	[%rd228+212], %r324;
	ld.u32 	%r325, [%rd127+216];
	st.u32 	[%rd228+216], %r325;
	ld.u32 	%r326, [%rd127+220];
	st.u32 	[%rd228+220], %r326;
	ld.u32 	%r327, [%rd127+224];
	st.u32 	[%rd228+224], %r327;
	ld.u32 	%r328, [%rd127+228];
	st.u32 	[%rd228+228], %r328;
	ld.u32 	%r329, [%rd127+232];
	st.u32 	[%rd228+232], %r329;
	ld.u32 	%r330, [%rd127+236];
	st.u32 	[%rd228+236], %r330;
	ld.u32 	%r331, [%rd127+240];
	st.u32 	[%rd228+240], %r331;
	ld.u32 	%r332, [%rd127+244];
	st.u32 	[%rd228+244], %r332;
	ld.u32 	%r333, [%rd127+248];
	st.u32 	[%rd228+248], %r333;
	ld.u32 	%r334, [%rd127+252];
	st.u32 	[%rd228+252], %r334;
$L__BB1_58:
	add.s32 	%r22, %r9, -2;
	add.s32 	%r23, %r10, -2;
	ld.u32 	%r24, [%rd6];
	mov.b32 	%r26, 2;
	setp.eq.s32 	%p65, %r24, 1;
	@%p65 bra 	$L__BB1_62;
	setp.eq.s32 	%p66, %r24, 2;
	@%p66 bra 	$L__BB1_63;
	setp.eq.s32 	%p67, %r24, 22;
	@%p67 bra 	$L__BB1_63;
	setp.eq.s32 	%p68, %r24, 11;
	selp.u32 	%r26, 1, 0, %p68;
	bra.uni 	$L__BB1_63;
$L__BB1_62:
	mov.b32 	%r26, 1;
$L__BB1_63:
	max.u32 	%r342, %r22, %r23;
	setp.lt.u32 	%p69, %r342, 8;
	shl.b32 	%r343, %r12, 3;
	cvt.u64.u32 	%rd132, %r10;
	cvt.s64.s32 	%rd133, %r343;
	or.b64  	%rd134, %rd133, %rd132;
	shl.b64 	%rd135, %rd134, 2;
	add.s64 	%rd13, %rd239, %rd135;
	@%p69 bra 	$L__BB1_65;
	mov.u64 	%rd164, $str;
	cvta.global.u64 	%rd165, %rd164;
	{ // callseq 45, 0
	.param .b64 param0;
	st.param.b64 	[param0], %rd165;
	.param .b64 param1;
	st.param.b64 	[param1], 0;
	.param .b32 retval0;
	call.uni (retval0), 
	vprintf, 
	(
	param0, 
	param1
	);
	ld.param.b32 	%r444, [retval0];
	} // callseq 45
	bra.uni 	$L__BB1_103;
$L__BB1_65:
	mov.b32 	%r561, 2;
	setp.gt.s32 	%p70, %r24, 10;
	@%p70 bra 	$L__BB1_68;
	@%p65 bra 	$L__BB1_71;
	setp.eq.s32 	%p74, %r24, 2;
	@%p74 bra 	$L__BB1_72;
	bra.uni 	$L__BB1_70;
$L__BB1_68:
	setp.eq.s32 	%p71, %r24, 11;
	@%p71 bra 	$L__BB1_71;
	setp.eq.s32 	%p72, %r24, 22;
	@%p72 bra 	$L__BB1_72;
$L__BB1_70:
	mov.u64 	%rd162, $str$2;
	cvta.global.u64 	%rd163, %rd162;
	{ // callseq 44, 0
	.param .b64 param0;
	st.param.b64 	[param0], %rd163;
	.param .b64 param1;
	st.param.b64 	[param1], 0;
	.param .b32 retval0;
	call.uni (retval0), 
	vprintf, 
	(
	param0, 
	param1
	);
	ld.param.b32 	%r442, [retval0];
	} // callseq 44
	bra.uni 	$L__BB1_103;
$L__BB1_71:
	mov.b32 	%r561, 1;
$L__BB1_72:
	setp.eq.s32 	%p75, %r561, %r26;
	@%p75 bra 	$L__BB1_74;
	mov.u64 	%rd136, $str$3;
	cvta.global.u64 	%rd137, %rd136;
	{ // callseq 35, 0
	.param .b64 param0;
	st.param.b64 	[param0], %rd137;
	.param .b64 param1;
	st.param.b64 	[param1], 0;
	.param .b32 retval0;
	call.uni (retval0), 
	vprintf, 
	(
	param0, 
	param1
	);
	ld.param.b32 	%r346, [retval0];
	} // callseq 35
	bra.uni 	$L__BB1_103;
$L__BB1_74:
	shl.b32 	%r348, %r22, 3;
	add.s32 	%r349, %r348, %r23;
	mul.wide.u32 	%rd138, %r349, 4;
	add.s64 	%rd139, %rd239, %rd138;
	ld.u32 	%r350, [%rd139];
	setp.eq.s32 	%p76, %r350, 0;
	@%p76 bra 	$L__BB1_76;
	mov.u64 	%rd140, $str$4;
	cvta.global.u64 	%rd141, %rd140;
	{ // callseq 36, 0
	.param .b64 param0;
	st.param.b64 	[param0], %rd141;
	.param .b64 param1;
	st.param.b64 	[param1], 0;
	.param .b32 retval0;
	call.uni (retval0), 
	vprintf, 
	(
	param0, 
	param1
	);
	ld.param.b32 	%r351, [retval0];
	} // callseq 36
	bra.uni 	$L__BB1_103;
$L__BB1_76:
	setp.ne.s32 	%p77, %r26, 2;
	setp.eq.s32 	%p78, %r24, 22;
	or.pred  	%p79, %p77, %p78;
	@%p79 bra 	$L__BB1_78;
	mov.u64 	%rd142, $str$6;
	cvta.global.u64 	%rd143, %rd142;
	{ // callseq 37, 0
	.param .b64 param0;
	st.param.b64 	[param0], %rd143;
	.param .b64 param1;
	st.param.b64 	[param1], 0;
	.param .b32 retval0;
	call.uni (retval0), 
	vprintf, 
	(
	param0, 
	param1
	);
	ld.param.b32 	%r353, [retval0];
	} // callseq 37
	bra.uni 	$L__BB1_103;
$L__BB1_78:
	@%p78 bra 	$L__BB1_80;
	setp.ne.s32 	%p81, %r24, 11;
	@%p81 bra 	$L__BB1_91;
$L__BB1_80:
	ld.u32 	%r28, [%rd13+-4];
	mov.b32 	%r562, 2;
	setp.gt.s32 	%p82, %r28, 1;
	@%p82 bra 	$L__BB1_84;
	setp.eq.s32 	%p85, %r28, 0;
	@%p85 bra 	$L__BB1_89;
	setp.eq.s32 	%p86, %r28, 1;
	@%p86 bra 	$L__BB1_83;
	bra.uni 	$L__BB1_86;
$L__BB1_83:
	mov.b32 	%r562, 1;
	bra.uni 	$L__BB1_87;
$L__BB1_84:
	setp.eq.s32 	%p83, %r28, 2;
	@%p83 bra 	$L__BB1_87;
	setp.eq.s32 	%p84, %r28, 22;
	@%p84 bra 	$L__BB1_87;
$L__BB1_86:
	setp.eq.s32 	%p87, %r28, 11;
	selp.u32 	%r562, 1, 0, %p87;
$L__BB1_87:
	setp.eq.s32 	%p88, %r24, 11;
	selp.u32 	%r357, 1, 0, %p88;
	setp.eq.s32 	%p89, %r24, 2;
	selp.b32 	%r358, 2, %r357, %p78;
	selp.b32 	%r359, 2, %r358, %p89;
	setp.ne.s32 	%p91, %r562, %r359;
	@%p91 bra 	$L__BB1_89;
	mov.u64 	%rd144, $str$7;
	cvta.global.u64 	%rd145, %rd144;
	{ // callseq 38, 0
	.param .b64 param0;
	st.param.b64 	[param0], %rd145;
	.param .b64 param1;
	st.param.b64 	[param1], 0;
	.param .b32 retval0;
	call.uni (retval0), 
	vprintf, 
	(
	param0, 
	param1
	);
	ld.param.b32 	%r360, [retval0];
	} // callseq 38
	bra.uni 	$L__BB1_103;
$L__BB1_89:
	setp.eq.s32 	%p92, %r24, 11;
	@%p92 bra 	$L__BB1_99;
	@%p78 bra 	$L__BB1_99;
$L__BB1_91:
	add.s32 	%r362, %r22, %r9;
	add.s32 	%r363, %r23, %r10;
	shr.u32 	%r364, %r363, 1;
	shl.b32 	%r365, %r362, 2;
	and.b32  	%r366, %r365, 56;
	add.s32 	%r367, %r366, %r364;
	mul.wide.u32 	%rd146, %r367, 4;
	add.s64 	%rd147, %rd239, %rd146;
	ld.u32 	%r31, [%rd147];
	setp.eq.s32 	%p94, %r31, 0;
	@%p94 bra 	$L__BB1_98;
	mov.b32 	%r563, 2;
	setp.eq.s32 	%p95, %r31, 1;
	@%p95 bra 	$L__BB1_96;
	setp.eq.s32 	%p96, %r31, 2;
	@%p96 bra 	$L__BB1_97;
	setp.eq.s32 	%p97, %r31, 22;
	@%p97 bra 	$L__BB1_97;
	setp.eq.s32 	%p98, %r31, 11;
	selp.u32 	%r563, 1, 0, %p98;
	bra.uni 	$L__BB1_97;
$L__BB1_96:
	mov.b32 	%r563, 1;
$L__BB1_97:
	selp.u32 	%r370, 1, 0, %p65;
	setp.eq.s32 	%p100, %r24, 2;
	selp.b32 	%r371, 2, %r370, %p100;
	setp.ne.s32 	%p101, %r371, %r563;
	@%p101 bra 	$L__BB1_99;
$L__BB1_98:
	mov.u64 	%rd160, $str$8;
	cvta.global.u64 	%rd161, %rd160;
	{ // callseq 43, 0
	.param .b64 param0;
	st.param.b64 	[param0], %rd161;
	.param .b64 param1;
	st.param.b64 	[param1], 0;
	.param .b32 retval0;
	call.uni (retval0), 
	vprintf, 
	(
	param0, 
	param1
	);
	ld.param.b32 	%r440, [retval0];
	} // callseq 43
	bra.uni 	$L__BB1_103;
$L__BB1_99:
	mov.u64 	%rd148, $str$9;
	cvta.global.u64 	%rd149, %rd148;
	{ // callseq 39, 0
	.param .b64 param0;
	st.param.b64 	[param0], %rd149;
	.param .b64 param1;
	st.param.b64 	[param1], 0;
	.param .b32 retval0;
	call.uni (retval0), 
	vprintf, 
	(
	param0, 
	param1
	);
	ld.param.b32 	%r372, [retval0];
	} // callseq 39
	and.b16  	%rs7, %rs1, 255;
	setp.ne.s16 	%p102, %rs7, 0;
	@%p102 bra 	$L__BB1_101;
	mov.u64 	%rd154, $str$10;
	cvta.global.u64 	%rd155, %rd154;
	{ // callseq 41, 0
	.param .b64 param0;
	st.param.b64 	[param0], %rd155;
	.param .b64 param1;
	st.param.b64 	[param1], 0;
	.param .b32 retval0;
	call.uni (retval0), 
	vprintf, 
	(
	param0, 
	param1
	);
	ld.param.b32 	%r374, [retval0];
	} // callseq 41
	{ // callseq 42, 0
	.param .b64 param0;
	st.param.b64 	[param0], 304;
	.param .b64 retval0;
	call.uni (retval0), 
	malloc, 
	(
	param0
	);
	ld.param.b64 	%rd156, [retval0];
	} // callseq 42
	mov.b64 	%rd158, 0;
	st.u64 	[%rd156+264], %rd158;
	st.u64 	[%rd156+272], %rd158;
	st.u64 	[%rd239+264], %rd156;
	st.u64 	[%rd156+280], %rd239;
	ld.u64 	%rd229, [%rd239+264];
	bra.uni 	$L__BB1_102;
$L__BB1_101:
	{ // callseq 40, 0
	.param .b64 param0;
	st.param.b64 	[param0], 304;
	.param .b64 retval0;
	call.uni (retval0), 
	malloc, 
	(
	param0
	);
	ld.param.b64 	%rd150, [retval0];
	} // callseq 40
	mov.b64 	%rd152, 0;
	st.u64 	[%rd150+264], %rd152;
	st.u64 	[%rd150+272], %rd152;
	st.u64 	[%rd150+280], %rd152;
	st.u64 	[%rd239+272], %rd150;
	ld.u64 	%rd153, [%rd239+280];
	st.u64 	[%rd150+280], %rd153;
	ld.u64 	%rd229, [%rd239+272];
$L__BB1_102:
	ld.u64 	%rd159, [%rd229+280];
	ld.u32 	%r376, [%rd159];
	st.u32 	[%rd229], %r376;
	ld.u32 	%r377, [%rd159+4];
	st.u32 	[%rd229+4], %r377;
	ld.u32 	%r378, [%rd159+8];
	st.u32 	[%rd229+8], %r378;
	ld.u32 	%r379, [%rd159+12];
	st.u32 	[%rd229+12], %r379;
	ld.u32 	%r380, [%rd159+16];
	st.u32 	[%rd229+16], %r380;
	ld.u32 	%r381, [%rd159+20];
	st.u32 	[%rd229+20], %r381;
	ld.u32 	%r382, [%rd159+24];
	st.u32 	[%rd229+24], %r382;
	ld.u32 	%r383, [%rd159+28];
	st.u32 	[%rd229+28], %r383;
	ld.u32 	%r384, [%rd159+32];
	st.u32 	[%rd229+32], %r384;
	ld.u32 	%r385, [%rd159+36];
	st.u32 	[%rd229+36], %r385;
	ld.u32 	%r386, [%rd159+40];
	st.u32 	[%rd229+40], %r386;
	ld.u32 	%r387, [%rd159+44];
	st.u32 	[%rd229+44], %r387;
	ld.u32 	%r388, [%rd159+48];
	st.u32 	[%rd229+48], %r388;
	ld.u32 	%r389, [%rd159+52];
	st.u32 	[%rd229+52], %r389;
	ld.u32 	%r390, [%rd159+56];
	st.u32 	[%rd229+56], %r390;
	ld.u32 	%r391, [%rd159+60];
	st.u32 	[%rd229+60], %r391;
	ld.u32 	%r392, [%rd159+64];
	st.u32 	[%rd229+64], %r392;
	ld.u32 	%r393, [%rd159+68];
	st.u32 	[%rd229+68], %r393;
	ld.u32 	%r394, [%rd159+72];
	st.u32 	[%rd229+72], %r394;
	ld.u32 	%r395, [%rd159+76];
	st.u32 	[%rd229+76], %r395;
	ld.u32 	%r396, [%rd159+80];
	st.u32 	[%rd229+80], %r396;
	ld.u32 	%r397, [%rd159+84];
	st.u32 	[%rd229+84], %r397;
	ld.u32 	%r398, [%rd159+88];
	st.u32 	[%rd229+88], %r398;
	ld.u32 	%r399, [%rd159+92];
	st.u32 	[%rd229+92], %r399;
	ld.u32 	%r400, [%rd159+96];
	st.u32 	[%rd229+96], %r400;
	ld.u32 	%r401, [%rd159+100];
	st.u32 	[%rd229+100], %r401;
	ld.u32 	%r402, [%rd159+104];
	st.u32 	[%rd229+104], %r402;
	ld.u32 	%r403, [%rd159+108];
	st.u32 	[%rd229+108], %r403;
	ld.u32 	%r404, [%rd159+112];
	st.u32 	[%rd229+112], %r404;
	ld.u32 	%r405, [%rd159+116];
	st.u32 	[%rd229+116], %r405;
	ld.u32 	%r406, [%rd159+120];
	st.u32 	[%rd229+120], %r406;
	ld.u32 	%r407, [%rd159+124];
	st.u32 	[%rd229+124], %r407;
	ld.u32 	%r408, [%rd159+128];
	st.u32 	[%rd229+128], %r408;
	ld.u32 	%r409, [%rd159+132];
	st.u32 	[%rd229+132], %r409;
	ld.u32 	%r410, [%rd159+136];
	st.u32 	[%rd229+136], %r410;
	ld.u32 	%r411, [%rd159+140];
	st.u32 	[%rd229+140], %r411;
	ld.u32 	%r412, [%rd159+144];
	st.u32 	[%rd229+144], %r412;
	ld.u32 	%r413, [%rd159+148];
	st.u32 	[%rd229+148], %r413;
	ld.u32 	%r414, [%rd159+152];
	st.u32 	[%rd229+152], %r414;
	ld.u32 	%r415, [%rd159+156];
	st.u32 	[%rd229+156], %r415;
	ld.u32 	%r416, [%rd159+160];
	st.u32 	[%rd229+160], %r416;
	ld.u32 	%r417, [%rd159+164];
	st.u32 	[%rd229+164], %r417;
	ld.u32 	%r418, [%rd159+168];
	st.u32 	[%rd229+168], %r418;
	ld.u32 	%r419, [%rd159+172];
	st.u32 	[%rd229+172], %r419;
	ld.u32 	%r420, [%rd159+176];
	st.u32 	[%rd229+176], %r420;
	ld.u32 	%r421, [%rd159+180];
	st.u32 	[%rd229+180], %r421;
	ld.u32 	%r422, [%rd159+184];
	st.u32 	[%rd229+184], %r422;
	ld.u32 	%r423, [%rd159+188];
	st.u32 	[%rd229+188], %r423;
	ld.u32 	%r424, [%rd159+192];
	st.u32 	[%rd229+192], %r424;
	ld.u32 	%r425, [%rd159+196];
	st.u32 	[%rd229+196], %r425;
	ld.u32 	%r426, [%rd159+200];
	st.u32 	[%rd229+200], %r426;
	ld.u32 	%r427, [%rd159+204];
	st.u32 	[%rd229+204], %r427;
	ld.u32 	%r428, [%rd159+208];
	st.u32 	[%rd229+208], %r428;
	ld.u32 	%r429, [%rd159+212];
	st.u32 	[%rd229+212], %r429;
	ld.u32 	%r430, [%rd159+216];
	st.u32 	[%rd229+216], %r430;
	ld.u32 	%r431, [%rd159+220];
	st.u32 	[%rd229+220], %r431;
	ld.u32 	%r432, [%rd159+224];
	st.u32 	[%rd229+224], %r432;
	ld.u32 	%r433, [%rd159+228];
	st.u32 	[%rd229+228], %r433;
	ld.u32 	%r434, [%rd159+232];
	st.u32 	[%rd229+232], %r434;
	ld.u32 	%r435, [%rd159+236];
	st.u32 	[%rd229+236], %r435;
	ld.u32 	%r436, [%rd159+240];
	st.u32 	[%rd229+240], %r436;
	ld.u32 	%r437, [%rd159+244];
	st.u32 	[%rd229+244], %r437;
	ld.u32 	%r438, [%rd159+248];
	st.u32 	[%rd229+248], %r438;
	ld.u32 	%r439, [%rd159+252];
	st.u32 	[%rd229+252], %r439;
$L__BB1_103:
	ld.u32 	%r34, [%rd6];
	mov.b32 	%r36, 2;
	setp.eq.s32 	%p103, %r34, 1;
	@%p103 bra 	$L__BB1_107;
	setp.eq.s32 	%p104, %r34, 2;
	@%p104 bra 	$L__BB1_108;
	setp.eq.s32 	%p105, %r34, 22;
	@%p105 bra 	$L__BB1_108;
	setp.eq.s32 	%p106, %r34, 11;
	selp.u32 	%r36, 1, 0, %p106;
	bra.uni 	$L__BB1_108;
$L__BB1_107:
	mov.b32 	%r36, 1;
$L__BB1_108:
	setp.lt.u32 	%p107, %r22, 8;
	setp.lt.u32 	%p108, %r10, 6;
	and.pred  	%p109, %p107, %p108;
	@%p109 bra 	$L__BB1_110;
	mov.u64 	%rd194, $str;
	cvta.global.u64 	%rd195, %rd194;
	{ // callseq 56, 0
	.param .b64 param0;
	st.param.b64 	[param0], %rd195;
	.param .b64 param1;
	st.param.b64 	[param1], 0;
	.param .b32 retval0;
	call.uni (retval0), 
	vprintf, 
	(
	param0, 
	param1
	);
	ld.param.b32 	%r548, [retval0];
	} // callseq 56
	bra.uni 	$L__BB1_173;
$L__BB1_110:
	mov.b32 	%r565, 2;
	setp.gt.s32 	%p110, %r34, 10;
	@%p110 bra 	$L__BB1_113;
	setp.eq.s32 	%p113, %r34, 1;
	@%p113 bra 	$L__BB1_116;
	setp.eq.s32 	%p114, %r34, 2;
	@%p114 bra 	$L__BB1_117;
	bra.uni 	$L__BB1_115;
$L__BB1_113:
	setp.eq.s32 	%p111, %r34, 11;
	@%p111 bra 	$L__BB1_116;
	setp.eq.s32 	%p112, %r34, 22;
	@%p112 bra 	$L__BB1_117;
$L__BB1_115:
	mov.u64 	%rd192, $str$2;
	cvta.global.u64 	%rd193, %rd192;
	{ // callseq 55, 0
	.param .b64 param0;
	st.param.b64 	[param0], %rd193;
	.param .b64 param1;
	st.param.b64 	[param1], 0;
	.param .b32 retval0;
	call.uni (retval0), 
	vprintf, 
	(
	param0, 
	param1
	);
	ld.param.b32 	%r546, [retval0];
	} // callseq 55
	bra.uni 	$L__BB1_173;
$L__BB1_116:
	mov.b32 	%r565, 1;
$L__BB1_117:
	setp.eq.s32 	%p115, %r565, %r36;
	@%p115 bra 	$L__BB1_119;
	mov.u64 	%rd166, $str$3;
	cvta.global.u64 	%rd167, %rd166;
	{ // callseq 46, 0
	.param .b64 param0;
	st.param.b64 	[param0], %rd167;
	.param .b64 param1;
	st.param.b64 	[param1], 0;
	.param .b32 retval0;
	call.uni (retval0), 
	vprintf, 
	(
	param0, 
	param1
	);
	ld.param.b32 	%r451, [retval0];
	} // callseq 46
	bra.uni 	$L__BB1_173;
$L__BB1_119:
	shl.b32 	%r453, %r22, 3;
	or.b32  	%r454, %r453, %r10;
	mul.wide.u32 	%rd168, %r454, 4;
	add.s64 	%rd169, %rd239, %rd168;
	ld.u32 	%r455, [%rd169+8];
	setp.eq.s32 	%p116, %r455, 0;
	@%p116 bra 	$L__BB1_121;
	mov.u64 	%rd170, $str$4;
	cvta.global.u64 	%rd171, %rd170;
	{ // callseq 47, 0
	.param .b64 param0;
	st.param.b64 	[param0], %rd171;
	.param .b64 param1;
	st.param.b64 	[param1], 0;
	.param .b32 retval0;
	call.uni (retval0), 
	vprintf, 
	(
	param0, 
	param1
	);
	ld.param.b32 	%r456, [retval0];
	} // callseq 47
	bra.uni 	$L__BB1_173;
$L__BB1_121:
	setp.ne.s32 	%p117, %r36, 2;
	setp.eq.s32 	%p118, %r34, 22;
	or.pred  	%p119, %p117, %p118;
	@%p119 bra 	$L__BB1_123;
	mov.u64 	%rd172, $str$6;
	cvta.global.u64 	%rd173, %rd172;
	{ // callseq 48, 0
	.param .b64 param0;
	st.param.b64 	[param0], %rd173;
	.param .b64 param1;
	st.param.b64 	[param1], 0;
	.param .b32 retval0;
	call.uni (retval0), 
	vprintf, 
	(
	param0, 
	param1
	);
	ld.param.b32 	%r458, [retval0];
	} // callseq 48
	bra.uni 	$L__BB1_173;
$L__BB1_123:
	setp.eq.s32 	%p120, %r34, 22;
	@%p120 bra 	$L__BB1_125;
	setp.ne.s32 	%p121, %r34, 11;
	@%p121 bra 	$L__BB1_136;
$L__BB1_125:
	ld.u32 	%r38, [%rd13+4];
	mov.b32 	%r566, 2;
	setp.gt.s32 	%p122, %r38, 1;
	@%p122 bra 	$L__BB1_129;
	setp.eq.s32 	%p125, %r38, 0;
	@%p125 bra 	$L__BB1_134;
	setp.eq.s32 	%p126, %r38, 1;
	@%p126 bra 	$L__BB1_128;
	bra.uni 	$L__BB1_131;
$L__BB1_128:
	mov.b32 	%r566, 1;
	bra.uni 	$L__BB1_132;
$L__BB1_129:
	setp.eq.s32 	%p123, %r38, 2;
	@%p123 bra 	$L__BB1_132;
	setp.eq.s32 	%p124, %r38, 22;
	@%p124 bra 	$L__BB1_132;
$L__BB1_131:
	setp.eq.s32 	%p127, %r38, 11;
	selp.u32 	%r566, 1, 0, %p127;
$L__BB1_132:
	setp.eq.s32 	%p128, %r34, 11;
	selp.u32 	%r462, 1, 0, %p128;
	setp.eq.s32 	%p129, %r34, 2;
	setp.eq.s32 	%p130, %r34, 22;
	selp.b32 	%r463, 2, %r462, %p130;
	selp.b32 	%r464, 2, %r463, %p129;
	setp.ne.s32 	%p131, %r566, %r464;
	@%p131 bra 	$L__BB1_134;
	mov.u64 	%rd174, $str$7;
	cvta.global.u64 	%rd175, %rd174;
	{ // callseq 49, 0
	.param .b64 param0;
	st.param.b64 	[param0], %rd175;
	.param .b64 param1;
	st.param.b64 	[param1], 0;
	.param .b32 retval0;
	call.uni (retval0), 
	vprintf, 
	(
	param0, 
	param1
	);
	ld.param.b32 	%r465, [retval0];
	} // callseq 49
	bra.uni 	$L__BB1_173;
$L__BB1_134:
	setp.eq.s32 	%p132, %r34, 11;
	@%p132 bra 	$L__BB1_144;
	setp.eq.s32 	%p133, %r34, 22;
	@%p133 bra 	$L__BB1_144;
$L__BB1_136:
	add.s32 	%r467, %r22, %r9;
	shl.b32 	%r468, %r467, 2;
	and.b32  	%r469, %r468, 56;
	or.b32  	%r470, %r10, %r469;
	add.s32 	%r471, %r470, 1;
	mul.wide.u32 	%rd176, %r471, 4;
	add.s64 	%rd177, %rd239, %rd176;
	ld.u32 	%r41, [%rd177];
	setp.eq.s32 	%p134, %r41, 0;
	@%p134 bra 	$L__BB1_143;
	mov.b32 	%r567, 2;
	setp.eq.s32 	%p135, %r41, 1;
	@%p135 bra 	$L__BB1_141;
	setp.eq.s32 	%p136, %r41, 2;
	@%p136 bra 	$L__BB1_142;
	setp.eq.s32 	%p137, %r41, 22;
	@%p137 bra 	$L__BB1_142;
	setp.eq.s32 	%p138, %r41, 11;
	selp.u32 	%r567, 1, 0, %p138;
	bra.uni 	$L__BB1_142;
$L__BB1_141:
	mov.b32 	%r567, 1;
$L__BB1_142:
	setp.eq.s32 	%p139, %r34, 1;
	selp.u32 	%r474, 1, 0, %p139;
	setp.eq.s32 	%p140, %r34, 2;
	selp.b32 	%r475, 2, %r474, %p140;
	setp.ne.s32 	%p141, %r475, %r567;
	@%p141 bra 	$L__BB1_144;
$L__BB1_143:
	mov.u64 	%rd190, $str$8;
	cvta.global.u64 	%rd191, %rd190;
	{ // callseq 54, 0
	.param .b64 param0;
	st.param.b64 	[param0], %rd191;
	.param .b64 param1;
	st.param.b64 	[param1], 0;
	.param .b32 retval0;
	call.uni (retval0), 
	vprintf, 
	(
	param0, 
	param1
	);
	ld.param.b32 	%r544, [retval0];
	} // callseq 54
	bra.uni 	$L__BB1_173;
$L__BB1_144:
	mov.u64 	%rd178, $str$9;
	cvta.global.u64 	%rd179, %rd178;
	{ // callseq 50, 0
	.param .b64 param0;
	st.param.b64 	[param0], %rd179;
	.param .b64 param1;
	st.param.b64 	[param1], 0;
	.param .b32 retval0;
	call.uni (retval0), 
	vprintf, 
	(
	param0, 
	param1
	);
	ld.param.b32 	%r476, [retval0];
	} // callseq 50
	and.b16  	%rs8, %rs1, 255;
	setp.ne.s16 	%p142, %rs8, 0;
	@%p142 bra 	$L__BB1_146;
	mov.u64 	%rd184, $str$10;
	cvta.global.u64 	%rd185, %rd184;
	{ // callseq 52, 0
	.param .b64 param0;
	st.param.b64 	[param0], %rd185;
	.param .b64 param1;
	st.param.b64 	[param1], 0;
	.param .b32 retval0;
	call.uni (retval0), 
	vprintf, 
	(
	param0, 
	param1
	);
	ld.param.b32 	%r478, [retval0];
	} // callseq 52
	{ // callseq 53, 0
	.param .b64 param0;
	st.param.b64 	[param0], 304;
	.param .b64 retval0;
	call.uni (retval0), 
	malloc, 
	(
	param0
	);
	ld.param.b64 	%rd186, [retval0];
	} // callseq 53
	mov.b64 	%rd188, 0;
	st.u64 	[%rd186+264], %rd188;
	st.u64 	[%rd186+272], %rd188;
	st.u64 	[%rd239+264], %rd186;
	st.u64 	[%rd186+280], %rd239;
	ld.u64 	%rd230, [%rd239+264];
	bra.uni 	$L__BB1_147;
$L__BB1_146:
	{ // callseq 51, 0
	.param .b64 param0;
	st.param.b64 	[param0], 304;
	.param .b64 retval0;
	call.uni (retval0), 
	malloc, 
	(
	param0
	);
	ld.param.b64 	%rd180, [retval0];
	} // callseq 51
	mov.b64 	%rd182, 0;
	st.u64 	[%rd180+264], %rd182;
	st.u64 	[%rd180+272], %rd182;
	st.u64 	[%rd180+280], %rd182;
	st.u64 	[%rd239+272], %rd180;
	ld.u64 	%rd183, [%rd239+280];
	st.u64 	[%rd180+280], %rd183;
	ld.u64 	%rd230, [%rd239+272];
$L__BB1_147:
	ld.u64 	%rd189, [%rd230+280];
	ld.u32 	%r480, [%rd189];
	st.u32 	[%rd230], %r480;
	ld.u32 	%r481, [%rd189+4];
	st.u32 	[%rd230+4], %r481;
	ld.u32 	%r482, [%rd189+8];
	st.u32 	[%rd230+8], %r482;
	ld.u32 	%r483, [%rd189+12];
	st.u32 	[%rd230+12], %r483;
	ld.u32 	%r484, [%rd189+16];
	st.u32 	[%rd230+16], %r484;
	ld.u32 	%r485, [%rd189+20];
	st.u32 	[%rd230+20], %r485;
	ld.u32 	%r486, [%rd189+24];
	st.u32 	[%rd230+24], %r486;
	ld.u32 	%r487, [%rd189+28];
	st.u32 	[%rd230+28], %r487;
	ld.u32 	%r488, [%rd189+32];
	st.u32 	[%rd230+32], %r488;
	ld.u32 	%r489, [%rd189+36];
	st.u32 	[%rd230+36], %r489;
	ld.u32 	%r490, [%rd189+40];
	st.u32 	[%rd230+40], %r490;
	ld.u32 	%r491, [%rd189+44];
	st.u32 	[%rd230+44], %r491;
	ld.u32 	%r492, [%rd189+48];
	st.u32 	[%rd230+48], %r492;
	ld.u32 	%r493, [%rd189+52];
	st.u32 	[%rd230+52], %r493;
	ld.u32 	%r494, [%rd189+56];
	st.u32 	[%rd230+56], %r494;
	ld.u32 	%r495, [%rd189+60];
	st.u32 	[%rd230+60], %r495;
	ld.u32 	%r496, [%rd189+64];
	st.u32 	[%rd230+64], %r496;
	ld.u32 	%r497, [%rd189+68];
	st.u32 	[%rd230+68], %r497;
	ld.u32 	%r498, [%rd189+72];
	st.u32 	[%rd230+72], %r498;
	ld.u32 	%r499, [%rd189+76];
	st.u32 	[%rd230+76], %r499;
	ld.u32 	%r500, [%rd189+80];
	st.u32 	[%rd230+80], %r500;
	ld.u32 	%r501, [%rd189+84];
	st.u32 	[%rd230+84], %r501;
	ld.u32 	%r502, [%rd189+88];
	st.u32 	[%rd230+88], %r502;
	ld.u32 	%r503, [%rd189+92];
	st.u32 	[%rd230+92], %r503;
	ld.u32 	%r504, [%rd189+96];
	st.u32 	[%rd230+96], %r504;
	ld.u32 	%r505, [%rd189+100];
	st.u32 	[%rd230+100], %r505;
	ld.u32 	%r506, [%rd189+104];
	st.u32 	[%rd230+104], %r506;
	ld.u32 	%r507, [%rd189+108];
	st.u32 	[%rd230+108], %r507;
	ld.u32 	%r508, [%rd189+112];
	st.u32 	[%rd230+112], %r508;
	ld.u32 	%r509, [%rd189+116];
	st.u32 	[%rd230+116], %r509;
	ld.u32 	%r510, [%rd189+120];
	st.u32 	[%rd230+120], %r510;
	ld.u32 	%r511, [%rd189+124];
	st.u32 	[%rd230+124], %r511;
	ld.u32 	%r512, [%rd189+128];
	st.u32 	[%rd230+128], %r512;
	ld.u32 	%r513, [%rd189+132];
	st.u32 	[%rd230+132], %r513;
	ld.u32 	%r514, [%rd189+136];
	st.u32 	[%rd230+136], %r514;
	ld.u32 	%r515, [%rd189+140];
	st.u32 	[%rd230+140], %r515;
	ld.u32 	%r516, [%rd189+144];
	st.u32 	[%rd230+144], %r516;
	ld.u32 	%r517, [%rd189+148];
	st.u32 	[%rd230+148], %r517;
	ld.u32 	%r518, [%rd189+152];
	st.u32 	[%rd230+152], %r518;
	ld.u32 	%r519, [%rd189+156];
	st.u32 	[%rd230+156], %r519;
	ld.u32 	%r520, [%rd189+160];
	st.u32 	[%rd230+160], %r520;
	ld.u32 	%r521, [%rd189+164];
	st.u32 	[%rd230+164], %r521;
	ld.u32 	%r522, [%rd189+168];
	st.u32 	[%rd230+168], %r522;
	ld.u32 	%r523, [%rd189+172];
	st.u32 	[%rd230+172], %r523;
	ld.u32 	%r524, [%rd189+176];
	st.u32 	[%rd230+176], %r524;
	ld.u32 	%r525, [%rd189+180];
	st.u32 	[%rd230+180], %r525;
	ld.u32 	%r526, [%rd189+184];
	st.u32 	[%rd230+184], %r526;
	ld.u32 	%r527, [%rd189+188];
	st.u32 	[%rd230+188], %r527;
	ld.u32 	%r528, [%rd189+192];
	st.u32 	[%rd230+192], %r528;
	ld.u32 	%r529, [%rd189+196];
	st.u32 	[%rd230+196], %r529;
	ld.u32 	%r530, [%rd189+200];
	st.u32 	[%rd230+200], %r530;
	ld.u32 	%r531, [%rd189+204];
	st.u32 	[%rd230+204], %r531;
	ld.u32 	%r532, [%rd189+208];
	st.u32 	[%rd230+208], %r532;
	ld.u32 	%r533, [%rd189+212];
	st.u32 	[%rd230+212], %r533;
	ld.u32 	%r534, [%rd189+216];
	st.u32 	[%rd230+216], %r534;
	ld.u32 	%r535, [%rd189+220];
	st.u32 	[%rd230+220], %r535;
	ld.u32 	%r536, [%rd189+224];
	st.u32 	[%rd230+224], %r536;
	ld.u32 	%r537, [%rd189+228];
	st.u32 	[%rd230+228], %r537;
	ld.u32 	%r538, [%rd189+232];
	st.u32 	[%rd230+232], %r538;
	ld.u32 	%r539, [%rd189+236];
	st.u32 	[%rd230+236], %r539;
	ld.u32 	%r540, [%rd189+240];
	st.u32 	[%rd230+240], %r540;
	ld.u32 	%r541, [%rd189+244];
	st.u32 	[%rd230+244], %r541;
	ld.u32 	%r542, [%rd189+248];
	st.u32 	[%rd230+248], %r542;
	ld.u32 	%r543, [%rd189+252];
	st.u32 	[%rd230+252], %r543;
	bra.uni 	$L__BB1_173;
$L__BB1_148:
	setp.eq.s32 	%p11, %r2, 0;
	@%p11 bra 	$L__BB1_173;
	st.local.v2.u32 	[%rd1], {%r9, %r10};
	mov.u64 	%rd52, $str$14;
	cvta.global.u64 	%rd53, %rd52;
	{ // callseq 6, 0
	.param .b64 param0;
	st.param.b64 	[param0], %rd53;
	.param .b64 param1;
	st.param.b64 	[param1], %rd49;
	.param .b32 retval0;
	call.uni (retval0), 
	vprintf, 
	(
	param0, 
	param1
	);
	ld.param.b32 	%r77, [retval0];
	} // callseq 6
	add.s32 	%r44, %r10, -1;
	add.s64 	%rd56, %rd239, %rd50;
	ld.u32 	%r45, [%rd56];
	mov.b32 	%r47, 2;
	setp.eq.s32 	%p12, %r45, 1;
	@%p12 bra 	$L__BB1_153;
	setp.eq.s32 	%p13, %r45, 2;
	@%p13 bra 	$L__BB1_154;
	setp.eq.s32 	%p14, %r45, 22;
	@%p14 bra 	$L__BB1_154;
	setp.eq.s32 	%p15, %r45, 11;
	selp.u32 	%r47, 1, 0, %p15;
	bra.uni 	$L__BB1_154;
$L__BB1_153:
	mov.b32 	%r47, 1;
$L__BB1_154:
	setp.lt.u32 	%p16, %r8, 56;
	setp.lt.u32 	%p17, %r44, 8;
	and.pred  	%p18, %p16, %p17;
	@%p18 bra 	$L__BB1_156;
	mov.u64 	%rd79, $str;
	cvta.global.u64 	%rd80, %rd79;
	{ // callseq 15, 0
	.param .b64 param0;
	st.param.b64 	[param0], %rd80;
	.param .b64 param1;
	st.param.b64 	[param1], 0;
	.param .b32 retval0;
	call.uni (retval0), 
	vprintf, 
	(
	param0, 
	param1
	);
	ld.param.b32 	%r163, [retval0];
	} // callseq 15
	bra.uni 	$L__BB1_173;
$L__BB1_156:
	mov.b32 	%r569, 2;
	setp.gt.s32 	%p19, %r45, 10;
	@%p19 bra 	$L__BB1_159;
	setp.eq.s32 	%p22, %r45, 1;
	@%p22 bra 	$L__BB1_162;
	setp.eq.s32 	%p23, %r45, 2;
	@%p23 bra 	$L__BB1_163;
	bra.uni 	$L__BB1_161;
$L__BB1_159:
	setp.eq.s32 	%p20, %r45, 11;
	@%p20 bra 	$L__BB1_162;
	setp.eq.s32 	%p21, %r45, 22;
	@%p21 bra 	$L__BB1_163;
$L__BB1_161:
	mov.u64 	%rd77, $str$2;
	cvta.global.u64 	%rd78, %rd77;
	{ // callseq 14, 0
	.param .b64 param0;
	st.param.b64 	[param0], %rd78;
	.param .b64 param1;
	st.param.b64 	[param1], 0;
	.param .b32 retval0;
	call.uni (retval0), 
	vprintf, 
	(
	param0, 
	param1
	);
	ld.param.b32 	%r161, [retval0];
	} // callseq 14
	bra.uni 	$L__BB1_173;
$L__BB1_162:
	mov.b32 	%r569, 1;
$L__BB1_163:
	setp.eq.s32 	%p24, %r569, %r47;
	@%p24 bra 	$L__BB1_165;
	mov.u64 	%rd57, $str$3;
	cvta.global.u64 	%rd58, %rd57;
	{ // callseq 7, 0
	.param .b64 param0;
	st.param.b64 	[param0], %rd58;
	.param .b64 param1;
	st.param.b64 	[param1], 0;
	.param .b32 retval0;
	call.uni (retval0), 
	vprintf, 
	(
	param0, 
	param1
	);
	ld.param.b32 	%r83, [retval0];
	} // callseq 7
	bra.uni 	$L__BB1_173;
$L__BB1_165:
	shl.b32 	%r85, %r9, 3;
	add.s32 	%r86, %r85, %r44;
	add.s32 	%r87, %r86, 8;
	mul.wide.u32 	%rd59, %r87, 4;
	add.s64 	%rd60, %rd239, %rd59;
	ld.u32 	%r88, [%rd60];
	setp.eq.s32 	%p25, %r88, 0;
	@%p25 bra 	$L__BB1_167;
	mov.u64 	%rd61, $str$4;
	cvta.global.u64 	%rd62, %rd61;
	{ // callseq 8, 0
	.param .b64 param0;
	st.param.b64 	[param0], %rd62;
	.param .b64 param1;
	st.param.b64 	[param1], 0;
	.param .b32 retval0;
	call.uni (retval0), 
	vprintf, 
	(
	param0, 
	param1
	);
	ld.param.b32 	%r89, [retval0];
	} // callseq 8
	bra.uni 	$L__BB1_173;
$L__BB1_167:
	setp.ne.s32 	%p26, %r47, 1;
	setp.eq.s32 	%p27, %r45, 11;
	or.pred  	%p28, %p26, %p27;
	@%p28 bra 	$L__BB1_169;
	mov.u64 	%rd63, $str$5;
	cvta.global.u64 	%rd64, %rd63;
	{ // callseq 9, 0
	.param .b64 param0;
	st.param.b64 	[param0], %rd64;
	.param .b64 param1;
	st.param.b64 	[param1], 0;
	.param .b32 retval0;
	call.uni (retval0), 
	vprintf, 
	(
	param0, 
	param1
	);
	ld.param.b32 	%r91, [retval0];
	} // callseq 9
	bra.uni 	$L__BB1_173;
$L__BB1_169:
	mov.u64 	%rd65, $str$9;
	cvta.global.u64 	%rd66, %rd65;
	{ // callseq 10, 0
	.param .b64 param0;
	st.param.b64 	[param0], %rd66;
	.param .b64 param1;
	st.param.b64 	[param1], 0;
	.param .b32 retval0;
	call.uni (retval0), 
	vprintf, 
	(
	param0, 
	param1
	);
	ld.param.b32 	%r93, [retval0];
	} // callseq 10
	and.b16  	%rs4, %rs1, 255;
	setp.ne.s16 	%p29, %rs4, 0;
	@%p29 bra 	$L__BB1_171;
	mov.u64 	%rd71, $str$10;
	cvta.global.u64 	%rd72, %rd71;
	{ // callseq 12, 0
	.param .b64 param0;
	st.param.b64 	[param0], %rd72;
	.param .b64 param1;
	st.param.b64 	[param1], 0;
	.param .b32 retval0;
	call.uni (retval0), 
	vprintf, 
	(
	param0, 
	param1
	);
	ld.param.b32 	%r95, [retval0];
	} // callseq 12
	{ // callseq 13, 0
	.param .b64 param0;
	st.param.b64 	[param0], 304;
	.param .b64 retval0;
	call.uni (retval0), 
	malloc, 
	(
	param0
	);
	ld.param.b64 	%rd73, [retval0];
	} // callseq 13
	mov.b64 	%rd75, 0;
	st.u64 	[%rd73+264], %rd75;
	st.u64 	[%rd73+272], %rd75;
	st.u64 	[%rd239+264], %rd73;
	st.u64 	[%rd73+280], %rd239;
	ld.u64 	%rd231, [%rd239+264];
	bra.uni 	$L__BB1_172;
$L__BB1_171:
	{ // callseq 11, 0
	.param .b64 param0;
	st.param.b64 	[param0], 304;
	.param .b64 retval0;
	call.uni (retval0), 
	malloc, 
	(
	param0
	);
	ld.param.b64 	%rd67, [retval0];
	} // callseq 11
	mov.b64 	%rd69, 0;
	st.u64 	[%rd67+264], %rd69;
	st.u64 	[%rd67+272], %rd69;
	st.u64 	[%rd67+280], %rd69;
	st.u64 	[%rd239+272], %rd67;
	ld.u64 	%rd70, [%rd239+280];
	st.u64 	[%rd67+280], %rd70;
	ld.u64 	%rd231, [%rd239+272];
$L__BB1_172:
	ld.u64 	%rd76, [%rd231+280];
	ld.u32 	%r97, [%rd76];
	st.u32 	[%rd231], %r97;
	ld.u32 	%r98, [%rd76+4];
	st.u32 	[%rd231+4], %r98;
	ld.u32 	%r99, [%rd76+8];
	st.u32 	[%rd231+8], %r99;
	ld.u32 	%r100, [%rd76+12];
	st.u32 	[%rd231+12], %r100;
	ld.u32 	%r101, [%rd76+16];
	st.u32 	[%rd231+16], %r101;
	ld.u32 	%r102, [%rd76+20];
	st.u32 	[%rd231+20], %r102;
	ld.u32 	%r103, [%rd76+24];
	st.u32 	[%rd231+24], %r103;
	ld.u32 	%r104, [%rd76+28];
	st.u32 	[%rd231+28], %r104;
	ld.u32 	%r105, [%rd76+32];
	st.u32 	[%rd231+32], %r105;
	ld.u32 	%r106, [%rd76+36];
	st.u32 	[%rd231+36], %r106;
	ld.u32 	%r107, [%rd76+40];
	st.u32 	[%rd231+40], %r107;
	ld.u32 	%r108, [%rd76+44];
	st.u32 	[%rd231+44], %r108;
	ld.u32 	%r109, [%rd76+48];
	st.u32 	[%rd231+48], %r109;
	ld.u32 	%r110, [%rd76+52];
	st.u32 	[%rd231+52], %r110;
	ld.u32 	%r111, [%rd76+56];
	st.u32 	[%rd231+56], %r111;
	ld.u32 	%r112, [%rd76+60];
	st.u32 	[%rd231+60], %r112;
	ld.u32 	%r113, [%rd76+64];
	st.u32 	[%rd231+64], %r113;
	ld.u32 	%r114, [%rd76+68];
	st.u32 	[%rd231+68], %r114;
	ld.u32 	%r115, [%rd76+72];
	st.u32 	[%rd231+72], %r115;
	ld.u32 	%r116, [%rd76+76];
	st.u32 	[%rd231+76], %r116;
	ld.u32 	%r117, [%rd76+80];
	st.u32 	[%rd231+80], %r117;
	ld.u32 	%r118, [%rd76+84];
	st.u32 	[%rd231+84], %r118;
	ld.u32 	%r119, [%rd76+88];
	st.u32 	[%rd231+88], %r119;
	ld.u32 	%r120, [%rd76+92];
	st.u32 	[%rd231+92], %r120;
	ld.u32 	%r121, [%rd76+96];
	st.u32 	[%rd231+96], %r121;
	ld.u32 	%r122, [%rd76+100];
	st.u32 	[%rd231+100], %r122;
	ld.u32 	%r123, [%rd76+104];
	st.u32 	[%rd231+104], %r123;
	ld.u32 	%r124, [%rd76+108];
	st.u32 	[%rd231+108], %r124;
	ld.u32 	%r125, [%rd76+112];
	st.u32 	[%rd231+112], %r125;
	ld.u32 	%r126, [%rd76+116];
	st.u32 	[%rd231+116], %r126;
	ld.u32 	%r127, [%rd76+120];
	st.u32 	[%rd231+120], %r127;
	ld.u32 	%r128, [%rd76+124];
	st.u32 	[%rd231+124], %r128;
	ld.u32 	%r129, [%rd76+128];
	st.u32 	[%rd231+128], %r129;
	ld.u32 	%r130, [%rd76+132];
	st.u32 	[%rd231+132], %r130;
	ld.u32 	%r131, [%rd76+136];
	st.u32 	[%rd231+136], %r131;
	ld.u32 	%r132, [%rd76+140];
	st.u32 	[%rd231+140], %r132;
	ld.u32 	%r133, [%rd76+144];
	st.u32 	[%rd231+144], %r133;
	ld.u32 	%r134, [%rd76+148];
	st.u32 	[%rd231+148], %r134;
	ld.u32 	%r135, [%rd76+152];
	st.u32 	[%rd231+152], %r135;
	ld.u32 	%r136, [%rd76+156];
	st.u32 	[%rd231+156], %r136;
	ld.u32 	%r137, [%rd76+160];
	st.u32 	[%rd231+160], %r137;
	ld.u32 	%r138, [%rd76+164];
	st.u32 	[%rd231+164], %r138;
	ld.u32 	%r139, [%rd76+168];
	st.u32 	[%rd231+168], %r139;
	ld.u32 	%r140, [%rd76+172];
	st.u32 	[%rd231+172], %r140;
	ld.u32 	%r141, [%rd76+176];
	st.u32 	[%rd231+176], %r141;
	ld.u32 	%r142, [%rd76+180];
	st.u32 	[%rd231+180], %r142;
	ld.u32 	%r143, [%rd76+184];
	st.u32 	[%rd231+184], %r143;
	ld.u32 	%r144, [%rd76+188];
	st.u32 	[%rd231+188], %r144;
	ld.u32 	%r145, [%rd76+192];
	st.u32 	[%rd231+192], %r145;
	ld.u32 	%r146, [%rd76+196];
	st.u32 	[%rd231+196], %r146;
	ld.u32 	%r147, [%rd76+200];
	st.u32 	[%rd231+200], %r147;
	ld.u32 	%r148, [%rd76+204];
	st.u32 	[%rd231+204], %r148;
	ld.u32 	%r149, [%rd76+208];
	st.u32 	[%rd231+208], %r149;
	ld.u32 	%r150, [%rd76+212];
	st.u32 	[%rd231+212], %r150;
	ld.u32 	%r151, [%rd76+216];
	st.u32 	[%rd231+216], %r151;
	ld.u32 	%r152, [%rd76+220];
	st.u32 	[%rd231+220], %r152;
	ld.u32 	%r153, [%rd76+224];
	st.u32 	[%rd231+224], %r153;
	ld.u32 	%r154, [%rd76+228];
	st.u32 	[%rd231+228], %r154;
	ld.u32 	%r155, [%rd76+232];
	st.u32 	[%rd231+232], %r155;
	ld.u32 	%r156, [%rd76+236];
	st.u32 	[%rd231+236], %r156;
	ld.u32 	%r157, [%rd76+240];
	st.u32 	[%rd231+240], %r157;
	ld.u32 	%r158, [%rd76+244];
	st.u32 	[%rd231+244], %r158;
	ld.u32 	%r159, [%rd76+248];
	st.u32 	[%rd231+248], %r159;
	ld.u32 	%r160, [%rd76+252];
	st.u32 	[%rd231+252], %r160;
$L__BB1_173:
	mov.b16 	%rs1, 1;
$L__BB1_174:
	add.s32 	%r555, %r555, 1;
	add.s64 	%rd225, %rd225, 4;
	setp.ne.s32 	%p143, %r555, 0;
	@%p143 bra 	$L__BB1_4;
$L__BB1_175:
	setp.eq.s32 	%p144, %r552, %r60;
	bar.sync 	0;
	@%p144 bra 	$L__BB1_192;
	ld.u32 	%r550, [%rd239+256];
	div.s32 	%r553, %r553, %r550;
	div.s32 	%r51, %r554, %r553;
	setp.ge.s32 	%p145, %r51, %r550;
	@%p145 bra 	$L__BB1_192;
	ld.u64 	%rd239, [%rd239+264];
	setp.lt.s32 	%p146, %r51, 1;
	@%p146 bra 	$L__BB1_191;
	and.b32  	%r52, %r51, 15;
	setp.lt.u32 	%p147, %r51, 16;
	@%p147 bra 	$L__BB1_181;
	and.b32  	%r53, %r51, 2147483632;
	mov.b32 	%r570, 0;
$L__BB1_180:
	.pragma "nounroll";
	ld.u64 	%rd197, [%rd239+272];
	ld.u64 	%rd198, [%rd197+272];
	ld.u64 	%rd199, [%rd198+272];
	ld.u64 	%rd200, [%rd199+272];
	ld.u64 	%rd201, [%rd200+272];
	ld.u64 	%rd202, [%rd201+272];
	ld.u64 	%rd203, [%rd202+272];
	ld.u64 	%rd204, [%rd203+272];
	ld.u64 	%rd205, [%rd204+272];
	ld.u64 	%rd206, [%rd205+272];
	ld.u64 	%rd207, [%rd206+272];
	ld.u64 	%rd208, [%rd207+272];
	ld.u64 	%rd209, [%rd208+272];
	ld.u64 	%rd210, [%rd209+272];
	ld.u64 	%rd211, [%rd210+272];
	ld.u64 	%rd239, [%rd211+272];
	add.s32 	%r570, %r570, 16;
	setp.ne.s32 	%p148, %r570, %r53;
	@%p148 bra 	$L__BB1_180;
$L__BB1_181:
	setp.eq.s32 	%p149, %r52, 0;
	@%p149 bra 	$L__BB1_191;
	and.b32  	%r56, %r51, 7;
	setp.lt.u32 	%p150, %r52, 8;
	@%p150 bra 	$L__BB1_184;
	ld.u64 	%rd213, [%rd239+272];
	ld.u64 	%rd214, [%rd213+272];
	ld.u64 	%rd215, [%rd214+272];
	ld.u64 	%rd216, [%rd215+272];
	ld.u64 	%rd217, [%rd216+272];
	ld.u64 	%rd218, [%rd217+272];
	ld.u64 	%rd219, [%rd218+272];
	ld.u64 	%rd239, [%rd219+272];
$L__BB1_184:
	setp.eq.s32 	%p151, %r56, 0;
	@%p151 bra 	$L__BB1_191;
	and.b32  	%r57, %r51, 3;
	setp.lt.u32 	%p152, %r56, 4;
	@%p152 bra 	$L__BB1_187;
	ld.u64 	%rd221, [%rd239+272];
	ld.u64 	%rd222, [%rd221+272];
	ld.u64 	%rd223, [%rd222+272];
	ld.u64 	%rd239, [%rd223+272];
$L__BB1_187:
	setp.eq.s32 	%p153, %r57, 0;
	@%p153 bra 	$L__BB1_191;
	ld.u64 	%rd239, [%rd239+272];
	setp.eq.s32 	%p154, %r57, 1;
	@%p154 bra 	$L__BB1_191;
	ld.u64 	%rd239, [%rd239+272];
	setp.eq.s32 	%p155, %r57, 2;
	@%p155 bra 	$L__BB1_191;
	ld.u64 	%rd239, [%rd239+272];
$L__BB1_191:
	bar.sync 	0;
	rem.s32 	%r554, %r554, %r553;
	bra.uni 	$L__BB1_2;
$L__BB1_192:
	ret;

}
	// .globl	print_tree
.visible .entry print_tree(
	.param .u32 print_tree_param_0,
	.param .u64 .ptr .align 1 print_tree_param_1,
	.param .u32 print_tree_param_2
)
{
	.reg .pred 	%p<2>;
	.reg .b32 	%r<10>;
	.reg .b64 	%rd<4>;

	ld.param.u64 	%rd1, [print_tree_param_1];
	mov.u32 	%r1, %ctaid.x;
	mov.u32 	%r2, %ntid.x;
	mul.lo.s32 	%r3, %r1, %r2;
	mov.u32 	%r4, %tid.x;
	neg.s32 	%r5, %r4;
	setp.ne.s32 	%p1, %r3, %r5;
	@%p1 bra 	$L__BB2_2;
	mov.u64 	%rd2, $str$17;
	cvta.global.u64 	%rd3, %rd2;
	{ // callseq 57, 0
	.param .b64 param0;
	st.param.b64 	[param0], %rd3;
	.param .b64 param1;
	st.param.b64 	[param1], 0;
	.param .b32 retval0;
	call.uni (retval0), 
	vprintf, 
	(
	param0, 
	param1
	);
	ld.param.b32 	%r6, [retval0];
	} // callseq 57
	{ // callseq 58, 0
	.param .b64 param0;
	st.param.b64 	[param0], %rd1;
	call.uni 
	print_tr, 
	(
	param0
	);
	} // callseq 58
	{ // callseq 59, 0
	.param .b64 param0;
	st.param.b64 	[param0], %rd3;
	.param .b64 param1;
	st.param.b64 	[param1], 0;
	.param .b32 retval0;
	call.uni (retval0), 
	vprintf, 
	(
	param0, 
	param1
	);
	ld.param.b32 	%r8, [retval0];
	} // callseq 59
$L__BB2_2:
	ret;

}
	// .globl	set_root
.visible .entry set_root(
	.param .u64 .ptr .align 1 set_root_param_0,
	.param .u64 .ptr .align 1 set_root_param_1,
	.param .u32 set_root_param_2
)
{
	.reg .pred 	%p<7>;
	.reg .b32 	%r<22>;
	.reg .b64 	%rd<20>;

	ld.param.u64 	%rd11, [set_root_param_0];
	ld.param.u64 	%rd12, [set_root_param_1];
	ld.param.u32 	%r5, [set_root_param_2];
	cvta.to.global.u64 	%rd1, %rd12;
	cvta.to.global.u64 	%rd2, %rd11;
	mov.u32 	%r6, %ctaid.x;
	mov.u32 	%r7, %ntid.x;
	mul.lo.s32 	%r8, %r6, %r7;
	mov.u32 	%r9, %tid.x;
	neg.s32 	%r10, %r9;
	setp.ne.s32 	%p1, %r8, %r10;
	@%p1 bra 	$L__BB3_8;
	mov.b32 	%r11, 1;
	st.global.u32 	[%rd2+292], %r11;
	setp.eq.s32 	%p2, %r5, 0;
	@%p2 bra 	$L__BB3_8;
	mul.lo.s32 	%r12, %r5, %r5;
	max.u32 	%r1, %r12, 1;
	setp.lt.u32 	%p3, %r12, 4;
	mov.b64 	%rd19, 0;
	@%p3 bra 	$L__BB3_6;
	and.b32  	%r13, %r1, -4;
	neg.s32 	%r21, %r13;
	add.s64 	%rd18, %rd1, 8;
	add.s64 	%rd17, %rd2, 8;
$L__BB3_4:
	ld.global.u32 	%r14, [%rd18+-8];
	st.global.u32 	[%rd17+-8], %r14;
	ld.global.u32 	%r15, [%rd18+-4];
	st.global.u32 	[%rd17+-4], %r15;
	ld.global.u32 	%r16, [%rd18];
	st.global.u32 	[%rd17], %r16;
	ld.global.u32 	%r17, [%rd18+4];
	st.global.u32 	[%rd17+4], %r17;
	add.s32 	%r21, %r21, 4;
	add.s64 	%rd18, %rd18, 16;
	add.s64 	%rd17, %rd17, 16;
	setp.ne.s32 	%p4, %r21, 0;
	@%p4 bra 	$L__BB3_4;
	cvt.u64.u32 	%rd19, %r13;
$L__BB3_6:
	and.b32  	%r19, %r1, 1;
	setp.eq.b32 	%p5, %r19, 1;
	not.pred 	%p6, %p5;
	@%p6 bra 	$L__BB3_8;
	shl.b64 	%rd14, %rd19, 2;
	add.s64 	%rd15, %rd1, %rd14;
	ld.global.u32 	%r20, [%rd15];
	add.s64 	%rd16, %rd2, %rd14;
	st.global.u32 	[%rd16], %r20;
$L__BB3_8:
	ret;

}
	// .globl	copy_best_result
.visible .entry copy_best_result(
	.param .u64 .ptr .align 1 copy_best_result_param_0,
	.param .u64 .ptr .align 1 copy_best_result_param_1,
	.param .u32 copy_best_result_param_2
)
{
	.reg .pred 	%p<2>;
	.reg .b32 	%r<70>;
	.reg .b64 	%rd<5>;

	ld.param.u64 	%rd1, [copy_best_result_param_0];
	ld.param.u64 	%rd2, [copy_best_result_param_1];
	mov.u32 	%r1, %ctaid.x;
	mov.u32 	%r2, %ntid.x;
	mul.lo.s32 	%r3, %r1, %r2;
	mov.u32 	%r4, %tid.x;
	neg.s32 	%r5, %r4;
	setp.ne.s32 	%p1, %r3, %r5;
	@%p1 bra 	$L__BB4_2;
	cvta.to.global.u64 	%rd3, %rd2;
	cvta.to.global.u64 	%rd4, %rd1;
	ld.global.u32 	%r6, [%rd4];
	st.global.u32 	[%rd3], %r6;
	ld.global.u32 	%r7, [%rd4+4];
	st.global.u32 	[%rd3+4], %r7;
	ld.global.u32 	%r8, [%rd4+8];
	st.global.u32 	[%rd3+8], %r8;
	ld.global.u32 	%r9, [%rd4+12];
	st.global.u32 	[%rd3+12], %r9;
	ld.global.u32 	%r10, [%rd4+16];
	st.global.u32 	[%rd3+16], %r10;
	ld.global.u32 	%r11, [%rd4+20];
	st.global.u32 	[%rd3+20], %r11;
	ld.global.u32 	%r12, [%rd4+24];
	st.global.u32 	[%rd3+24], %r12;
	ld.global.u32 	%r13, [%rd4+28];
	st.global.u32 	[%rd3+28], %r13;
	ld.global.u32 	%r14, [%rd4+32];
	st.global.u32 	[%rd3+32], %r14;
	ld.global.u32 	%r15, [%rd4+36];
	st.global.u32 	[%rd3+36], %r15;
	ld.global.u32 	%r16, [%rd4+40];
	st.global.u32 	[%rd3+40], %r16;
	ld.global.u32 	%r17, [%rd4+44];
	st.global.u32 	[%rd3+44], %r17;
	ld.global.u32 	%r18, [%rd4+48];
	st.global.u32 	[%rd3+48], %r18;
	ld.global.u32 	%r19, [%rd4+52];
	st.global.u32 	[%rd3+52], %r19;
	ld.global.u32 	%r20, [%rd4+56];
	st.global.u32 	[%rd3+56], %r20;
	ld.global.u32 	%r21, [%rd4+60];
	st.global.u32 	[%rd3+60], %r21;
	ld.global.u32 	%r22, [%rd4+64];
	st.global.u32 	[%rd3+64], %r22;
	ld.global.u32 	%r23, [%rd4+68];
	st.global.u32 	[%rd3+68], %r23;
	ld.global.u32 	%r24, [%rd4+72];
	st.global.u32 	[%rd3+72], %r24;
	ld.global.u32 	%r25, [%rd4+76];
	st.global.u32 	[%rd3+76], %r25;
	ld.global.u32 	%r26, [%rd4+80];
	st.global.u32 	[%rd3+80], %r26;
	ld.global.u32 	%r27, [%rd4+84];
	st.global.u32 	[%rd3+84], %r27;
	ld.global.u32 	%r28, [%rd4+88];
	st.global.u32 	[%rd3+88], %r28;
	ld.global.u32 	%r29, [%rd4+92];
	st.global.u32 	[%rd3+92], %r29;
	ld.global.u32 	%r30, [%rd4+96];
	st.global.u32 	[%rd3+96], %r30;
	ld.global.u32 	%r31, [%rd4+100];
	st.global.u32 	[%rd3+100], %r31;
	ld.global.u32 	%r32, [%rd4+104];
	st.global.u32 	[%rd3+104], %r32;
	ld.global.u32 	%r33, [%rd4+108];
	st.global.u32 	[%rd3+108], %r33;
	ld.global.u32 	%r34, [%rd4+112];
	st.global.u32 	[%rd3+112], %r34;
	ld.global.u32 	%r35, [%rd4+116];
	st.global.u32 	[%rd3+116], %r35;
	ld.global.u32 	%r36, [%rd4+120];
	st.global.u32 	[%rd3+120], %r36;
	ld.global.u32 	%r37, [%rd4+124];
	st.global.u32 	[%rd3+124], %r37;
	ld.global.u32 	%r38, [%rd4+128];
	st.global.u32 	[%rd3+128], %r38;
	ld.global.u32 	%r39, [%rd4+132];
	st.global.u32 	[%rd3+132], %r39;
	ld.global.u32 	%r40, [%rd4+136];
	st.global.u32 	[%rd3+136], %r40;
	ld.global.u32 	%r41, [%rd4+140];
	st.global.u32 	[%rd3+140], %r41;
	ld.global.u32 	%r42, [%rd4+144];
	st.global.u32 	[%rd3+144], %r42;
	ld.global.u32 	%r43, [%rd4+148];
	st.global.u32 	[%rd3+148], %r43;
	ld.global.u32 	%r44, [%rd4+152];
	st.global.u32 	[%rd3+152], %r44;
	ld.global.u32 	%r45, [%rd4+156];
	st.global.u32 	[%rd3+156], %r45;
	ld.global.u32 	%r46, [%rd4+160];
	st.global.u32 	[%rd3+160], %r46;
	ld.global.u32 	%r47, [%rd4+164];
	st.global.u32 	[%rd3+164], %r47;
	ld.global.u32 	%r48, [%rd4+168];
	st.global.u32 	[%rd3+168], %r48;
	ld.global.u32 	%r49, [%rd4+172];
	st.global.u32 	[%rd3+172], %r49;
	ld.global.u32 	%r50, [%rd4+176];
	st.global.u32 	[%rd3+176], %r50;
	ld.global.u32 	%r51, [%rd4+180];
	st.global.u32 	[%rd3+180], %r51;
	ld.global.u32 	%r52, [%rd4+184];
	st.global.u32 	[%rd3+184], %r52;
	ld.global.u32 	%r53, [%rd4+188];
	st.global.u32 	[%rd3+188], %r53;
	ld.global.u32 	%r54, [%rd4+192];
	st.global.u32 	[%rd3+192], %r54;
	ld.global.u32 	%r55, [%rd4+196];
	st.global.u32 	[%rd3+196], %r55;
	ld.global.u32 	%r56, [%rd4+200];
	st.global.u32 	[%rd3+200], %r56;
	ld.global.u32 	%r57, [%rd4+204];
	st.global.u32 	[%rd3+204], %r57;
	ld.global.u32 	%r58, [%rd4+208];
	st.global.u32 	[%rd3+208], %r58;
	ld.global.u32 	%r59, [%rd4+212];
	st.global.u32 	[%rd3+212], %r59;
	ld.global.u32 	%r60, [%rd4+216];
	st.global.u32 	[%rd3+216], %r60;
	ld.global.u32 	%r61, [%rd4+220];
	st.global.u32 	[%rd3+220], %r61;
	ld.global.u32 	%r62, [%rd4+224];
	st.global.u32 	[%rd3+224], %r62;
	ld.global.u32 	%r63, [%rd4+228];
	st.global.u32 	[%rd3+228], %r63;
	ld.global.u32 	%r64, [%rd4+232];
	st.global.u32 	[%rd3+232], %r64;
	ld.global.u32 	%r65, [%rd4+236];
	st.global.u32 	[%rd3+236], %r65;
	ld.global.u32 	%r66, [%rd4+240];
	st.global.u32 	[%rd3+240], %r66;
	ld.global.u32 	%r67, [%rd4+244];
	st.global.u32 	[%rd3+244], %r67;
	ld.global.u32 	%r68, [%rd4+248];
	st.global.u32 	[%rd3+248], %r68;
	ld.global.u32 	%r69, [%rd4+252];
	st.global.u32 	[%rd3+252], %r69;
$L__BB4_2:
	ret;

}


// ===== COMPILED SASS (sm_100) =====

	.target	sm_100

	.elftype	@"ET_EXEC"


//--------------------- .note.nv.tkinfo           --------------------------
	.section	.note.nv.tkinfo,"",@"SHT_NOTE"
	.sectionflags	@"SHF_NOTE_NV_TKINFO"
	.tkinfo
        /*0018*/ 	.word	0x00000002
        /*0030*/ 	.string	""
        /*0030*/ 	.string	"ptxas"
        /*0030*/ 	.string	"Cuda compilation tools, release 13.0, V13.0.88"
        /*0030*/ 	.string	"Build cuda_13.0.r13.0/compiler.36424714_0"
        /*0030*/ 	.string	"-arch sm_100 -m 64 "



//--------------------- .note.nv.cuinfo           --------------------------
	.section	.note.nv.cuinfo,"",@"SHT_NOTE"
	.sectionflags	@"SHF_NOTE_NV_CUINFO"
        /*0018*/ 	.short	0x0002
        /*001a*/ 	.short	0x0064
        /*001c*/ 	.short	0x0082
	.zero		2


//--------------------- .nv.info                  --------------------------
	.section	.nv.info,"",@"SHT_CUDA_INFO"
	.align	4


	//----- nvinfo : EIATTR_REGCOUNT
	.align		4
        /*0000*/ 	.byte	0x04, 0x2f
        /*0002*/ 	.short	(.L_18 - .L_17)
	.align		4
.L_17:
        /*0004*/ 	.word	index@(create_tree)
        /*0008*/ 	.word	0x00000028


	//----- nvinfo : EIATTR_FRAME_SIZE
	.align		4
.L_18:
        /*000c*/ 	.byte	0x04, 0x11
        /*000e*/ 	.short	(.L_20 - .L_19)
	.align		4
.L_19:
        /*0010*/ 	.word	index@(create_tree)
        /*0014*/ 	.word	0x00000010


	//----- nvinfo : EIATTR_REGCOUNT
	.align		4
.L_20:
        /*0018*/ 	.byte	0x04, 0x2f
        /*001a*/ 	.short	(.L_22 - .L_21)
	.align		4
.L_21:
        /*001c*/ 	.word	index@(print_tree)
        /*0020*/ 	.word	0x0000001a


	//----- nvinfo : EIATTR_FRAME_SIZE
	.align		4
.L_22:
        /*0024*/ 	.byte	0x04, 0x11
        /*0026*/ 	.short	(.L_24 - .L_23)
	.align		4
.L_23:
        /*0028*/ 	.word	index@($print_tree$print_tr)
        /*002c*/ 	.word	0x00000000


	//----- nvinfo : EIATTR_FRAME_SIZE
	.align		4
.L_24:
        /*0030*/ 	.byte	0x04, 0x11
        /*0032*/ 	.short	(.L_26 - .L_25)
	.align		4
.L_25:
        /*0034*/ 	.word	index@(print_tree)
        /*0038*/ 	.word	0x00000000


	//----- nvinfo : EIATTR_REGCOUNT
	.align		4
.L_26:
        /*003c*/ 	.byte	0x04, 0x2f
        /*003e*/ 	.short	(.L_28 - .L_27)
	.align		4
.L_27:
        /*0040*/ 	.word	index@(set_root)
        /*0044*/ 	.word	0x00000016


	//----- nvinfo : EIATTR_FRAME_SIZE
	.align		4
.L_28:
        /*0048*/ 	.byte	0x04, 0x11
        /*004a*/ 	.short	(.L_30 - .L_29)
	.align		4
.L_29:
        /*004c*/ 	.word	index@(set_root)
        /*0050*/ 	.word	0x00000000


	//----- nvinfo : EIATTR_REGCOUNT
	.align		4
.L_30:
        /*0054*/ 	.byte	0x04, 0x2f
        /*0056*/ 	.short	(.L_32 - .L_31)
	.align		4
.L_31:
        /*0058*/ 	.word	index@(copy_best_result)
        /*005c*/ 	.word	0x00000014


	//----- nvinfo : EIATTR_FRAME_SIZE
	.align		4
.L_32:
        /*0060*/ 	.byte	0x04, 0x11
        /*0062*/ 	.short	(.L_34 - .L_33)
	.align		4
.L_33:
        /*0064*/ 	.word	index@(copy_best_result)
        /*0068*/ 	.word	0x00000000


	//----- nvinfo : EIATTR_MIN_STACK_SIZE
	.align		4
.L_34:
        /*006c*/ 	.byte	0x04, 0x12
        /*006e*/ 	.short	(.L_36 - .L_35)
	.align		4
.L_35:
        /*0070*/ 	.word	index@(copy_best_result)
        /*0074*/ 	.word	0x00000000


	//----- nvinfo : EIATTR_MIN_STACK_SIZE
	.align		4
.L_36:
        /*0078*/ 	.byte	0x04, 0x12
        /*007a*/ 	.short	(.L_38 - .L_37)
	.align		4
.L_37:
        /*007c*/ 	.word	index@(set_root)
        /*0080*/ 	.word	0x00000000


	//----- nvinfo : EIATTR_MIN_STACK_SIZE
	.align		4
.L_38:
        /*0084*/ 	.byte	0x04, 0x12
        /*0086*/ 	.short	(.L_40 - .L_39)
	.align		4
.L_39:
        /*0088*/ 	.word	index@(print_tree)
        /*008c*/ 	.word	0x00000000


	//----- nvinfo : EIATTR_MIN_STACK_SIZE
	.align		4
.L_40:
        /*0090*/ 	.byte	0x04, 0x12
        /*0092*/ 	.short	(.L_42 - .L_41)
	.align		4
.L_41:
        /*0094*/ 	.word	index@(create_tree)
        /*0098*/ 	.word	0x00000010
.L_42:


//--------------------- .nv.compat                --------------------------
	.section	.nv.compat,"",@"SHT_CUDA_COMPAT_INFO"
	.align	4
        /*0000*/ 	.byte	0x02, 0x09, 0x00, 0x00, 0x02, 0x02, 0x01, 0x00, 0x02, 0x05, 0x05, 0x00, 0x03, 0x07, 0x01, 0x01
        /*0010*/ 	.byte	0x02, 0x03, 0x00, 0x00, 0x02, 0x06, 0x01, 0x00, 0x04, 0x0b, 0x08, 0x00, 0x09, 0x00, 0x00, 0x00
        /*0020*/ 	.byte	0x00, 0x00, 0x00, 0x00


//--------------------- .nv.info.copy_best_result --------------------------
	.section	.nv.info.copy_best_result,"",@"SHT_CUDA_INFO"
	.sectionflags	@""
	.align	4


	//----- nvinfo : EIATTR_CUDA_API_VERSION
	.align		4
        /*0000*/ 	.byte	0x04, 0x37
        /*0002*/ 	.short	(.L_44 - .L_43)
.L_43:
        /*0004*/ 	.word	0x00000082


	//----- nvinfo : EIATTR_KPARAM_INFO
	.align		4
.L_44:
        /*0008*/ 	.byte	0x04, 0x17
        /*000a*/ 	.short	(.L_46 - .L_45)
.L_45:
        /*000c*/ 	.word	0x00000000
        /*0010*/ 	.short	0x0002
        /*0012*/ 	.short	0x0010
        /*0014*/ 	.byte	0x00, 0xf0, 0x11, 0x00


	//----- nvinfo : EIATTR_KPARAM_INFO
	.align		4
.L_46:
        /*0018*/ 	.byte	0x04, 0x17
        /*001a*/ 	.short	(.L_48 - .L_47)
.L_47:
        /*001c*/ 	.word	0x00000000
        /*0020*/ 	.short	0x0001
        /*0022*/ 	.short	0x0008
        /*0024*/ 	.byte	0x00, 0xf5, 0x21, 0x00


	//----- nvinfo : EIATTR_KPARAM_INFO
	.align		4
.L_48:
        /*0028*/ 	.byte	0x04, 0x17
        /*002a*/ 	.short	(.L_50 - .L_49)
.L_49:
        /*002c*/ 	.word	0x00000000
        /*0030*/ 	.short	0x0000
        /*0032*/ 	.short	0x0000
        /*0034*/ 	.byte	0x00, 0xf5, 0x21, 0x00


	//----- nvinfo : EIATTR_SPARSE_MMA_MASK
	.align		4
.L_50:
        /*0038*/ 	.byte	0x03, 0x50
        /*003a*/ 	.short	0x0000


	//----- nvinfo : EIATTR_MAXREG_COUNT
	.align		4
        /*003c*/ 	.byte	0x03, 0x1b
        /*003e*/ 	.short	0x00ff


	//----- nvinfo : EIATTR_MERCURY_ISA_VERSION
	.align		4
        /*0040*/ 	.byte	0x03, 0x5f
        /*0042*/ 	.short	0x0101


	//----- nvinfo : EIATTR_VRC_CTA_INIT_COUNT
	.align		4
        /*0044*/ 	.byte	0x02, 0x4a
	.zero		1
	.zero		1


	//----- nvinfo : EIATTR_EXIT_INSTR_OFFSETS
	.align		4
        /*0048*/ 	.byte	0x04, 0x1c
        /*004a*/ 	.short	(.L_52 - .L_51)


	//   ....[0]....
.L_51:
        /*004c*/ 	.word	0x00000070


	//   ....[1]....
        /*0050*/ 	.word	0x000008b0


	//----- nvinfo : EIATTR_CBANK_PARAM_SIZE
	.align		4
.L_52:
        /*0054*/ 	.byte	0x03, 0x19
        /*0056*/ 	.short	0x0014


	//----- nvinfo : EIATTR_PARAM_CBANK
	.align		4
        /*0058*/ 	.byte	0x04, 0x0a
        /*005a*/ 	.short	(.L_54 - .L_53)
	.align		4
.L_53:
        /*005c*/ 	.word	index@(.nv.constant0.copy_best_result)
        /*0060*/ 	.short	0x0380
        /*0062*/ 	.short	0x0014


	//----- nvinfo : EIATTR_SW_WAR
	.align		4
.L_54:
        /*0064*/ 	.byte	0x04, 0x36
        /*0066*/ 	.short	(.L_56 - .L_55)
.L_55:
        /*0068*/ 	.word	0x00000008
.L_56:


//--------------------- .nv.info.set_root         --------------------------
	.section	.nv.info.set_root,"",@"SHT_CUDA_INFO"
	.sectionflags	@""
	.align	4


	//----- nvinfo : EIATTR_CUDA_API_VERSION
	.align		4
        /*0000*/ 	.byte	0x04, 0x37
        /*0002*/ 	.short	(.L_58 - .L_57)
.L_57:
        /*0004*/ 	.word	0x00000082


	//----- nvinfo : EIATTR_KPARAM_INFO
	.align		4
.L_58:
        /*0008*/ 	.byte	0x04, 0x17
        /*000a*/ 	.short	(.L_60 - .L_59)
.L_59:
        /*000c*/ 	.word	0x00000000
        /*0010*/ 	.short	0x0002
        /*0012*/ 	.short	0x0010
        /*0014*/ 	.byte	0x00, 0xf0, 0x11, 0x00


	//----- nvinfo : EIATTR_KPARAM_INFO
	.align		4
.L_60:
        /*0018*/ 	.byte	0x04, 0x17
        /*001a*/ 	.short	(.L_62 - .L_61)
.L_61:
        /*001c*/ 	.word	0x00000000
        /*0020*/ 	.short	0x0001
        /*0022*/ 	.short	0x0008
        /*0024*/ 	.byte	0x00, 0xf5, 0x21, 0x00


	//----- nvinfo : EIATTR_KPARAM_INFO
	.align		4
.L_62:
        /*0028*/ 	.byte	0x04, 0x17
        /*002a*/ 	.short	(.L_64 - .L_63)
.L_63:
        /*002c*/ 	.word	0x00000000
        /*0030*/ 	.short	0x0000
        /*0032*/ 	.short	0x0000
        /*0034*/ 	.byte	0x00, 0xf5, 0x21, 0x00


	//----- nvinfo : EIATTR_SPARSE_MMA_MASK
	.align		4
.L_64:
        /*0038*/ 	.byte	0x03, 0x50
        /*003a*/ 	.short	0x0000


	//----- nvinfo : EIATTR_MAXREG_COUNT
	.align		4
        /*003c*/ 	.byte	0x03, 0x1b
        /*003e*/ 	.short	0x00ff


	//----- nvinfo : EIATTR_MERCURY_ISA_VERSION
	.align		4
        /*0040*/ 	.byte	0x03, 0x5f
        /*0042*/ 	.short	0x0101


	//----- nvinfo : EIATTR_VRC_CTA_INIT_COUNT
	.align		4
        /*0044*/ 	.byte	0x02, 0x4a
	.zero		1
	.zero		1


	//----- nvinfo : EIATTR_EXIT_INSTR_OFFSETS
	.align		4
        /*0048*/ 	.byte	0x04, 0x1c
        /*004a*/ 	.short	(.L_66 - .L_65)


	//   ....[0]....
.L_65:
        /*004c*/ 	.word	0x00000070


	//   ....[1]....
        /*0050*/ 	.word	0x000000e0


	//   ....[2]....
        /*0054*/ 	.word	0x00000860


	//   ....[3]....
        /*0058*/ 	.word	0x00000900


	//----- nvinfo : EIATTR_CBANK_PARAM_SIZE
	.align		4
.L_66:
        /*005c*/ 	.byte	0x03, 0x19
        /*005e*/ 	.short	0x0014


	//----- nvinfo : EIATTR_PARAM_CBANK
	.align		4
        /*0060*/ 	.byte	0x04, 0x0a
        /*0062*/ 	.short	(.L_68 - .L_67)
	.align		4
.L_67:
        /*0064*/ 	.word	index@(.nv.constant0.set_root)
        /*0068*/ 	.short	0x0380
        /*006a*/ 	.short	0x0014


	//----- nvinfo : EIATTR_SW_WAR
	.align		4
.L_68:
        /*006c*/ 	.byte	0x04, 0x36
        /*006e*/ 	.short	(.L_70 - .L_69)
.L_69:
        /*0070*/ 	.word	0x00000008
.L_70:


//--------------------- .nv.info.print_tree       --------------------------
	.section	.nv.info.print_tree,"",@"SHT_CUDA_INFO"
	.sectionflags	@""
	.align	4


	//----- nvinfo : EIATTR_CUDA_API_VERSION
	.align		4
        /*0000*/ 	.byte	0x04, 0x37
        /*0002*/ 	.short	(.L_72 - .L_71)
.L_71:
        /*0004*/ 	.word	0x00000082


	//----- nvinfo : EIATTR_KPARAM_INFO
	.align		4
.L_72:
        /*0008*/ 	.byte	0x04, 0x17
        /*000a*/ 	.short	(.L_74 - .L_73)
.L_73:
        /*000c*/ 	.word	0x00000000
        /*0010*/ 	.short	0x0002
        /*0012*/ 	.short	0x0010
        /*0014*/ 	.byte	0x00, 0xf0, 0x11, 0x00


	//----- nvinfo : EIATTR_KPARAM_INFO
	.align		4
.L_74:
        /*0018*/ 	.byte	0x04, 0x17
        /*001a*/ 	.short	(.L_76 - .L_75)
.L_75:
        /*001c*/ 	.word	0x00000000
        /*0020*/ 	.short	0x0001
        /*0022*/ 	.short	0x0008
        /*0024*/ 	.byte	0x00, 0xf5, 0x21, 0x00


	//----- nvinfo : EIATTR_KPARAM_INFO
	.align		4
.L_76:
        /*0028*/ 	.byte	0x04, 0x17
        /*002a*/ 	.short	(.L_78 - .L_77)
.L_77:
        /*002c*/ 	.word	0x00000000
        /*0030*/ 	.short	0x0000
        /*0032*/ 	.short	0x0000
        /*0034*/ 	.byte	0x00, 0xf0, 0x11, 0x00


	//----- nvinfo : EIATTR_SPARSE_MMA_MASK
	.align		4
.L_78:
        /*0038*/ 	.byte	0x03, 0x50
        /*003a*/ 	.short	0x0000


	//----- nvinfo : EIATTR_MAXREG_COUNT
	.align		4
        /*003c*/ 	.byte	0x03, 0x1b
        /*003e*/ 	.short	0x00ff


	//----- nvinfo : EIATTR_EXTERNS
	.align		4
        /*0040*/ 	.byte	0x04, 0x0f
        /*0042*/ 	.short	(.L_80 - .L_79)


	//   ....[0]....
	.align		4
.L_79:
        /*0044*/ 	.word	index@(vprintf)


	//----- nvinfo : EIATTR_MERCURY_ISA_VERSION
	.align		4
.L_80:
        /*0048*/ 	.byte	0x03, 0x5f
        /*004a*/ 	.short	0x0101


	//----- nvinfo : EIATTR_VRC_CTA_INIT_COUNT
	.align		4
        /*004c*/ 	.byte	0x02, 0x4a
	.zero		1
	.zero		1


	//----- nvinfo : EIATTR_SYSCALL_OFFSETS
	.align		4
        /*0050*/ 	.byte	0x04, 0x46
        /*0052*/ 	.short	(.L_82 - .L_81)


	//   ....[0]....
.L_81:
        /*0054*/ 	.word	0x000000f0


	//   ....[1]....
        /*0058*/ 	.word	0x000001c0


	//   ....[2]....
        /*005c*/ 	.word	0x000004c0


	//----- nvinfo : EIATTR_EXIT_INSTR_OFFSETS
	.align		4
.L_82:
        /*0060*/ 	.byte	0x04, 0x1c
        /*0062*/ 	.short	(.L_84 - .L_83)


	//   ....[0]....
.L_83:
        /*0064*/ 	.word	0x00000070


	//   ....[1]....
        /*0068*/ 	.word	0x000001d0


	//----- nvinfo : EIATTR_CRS_STACK_SIZE
	.align		4
.L_84:
        /*006c*/ 	.byte	0x04, 0x1e
        /*006e*/ 	.short	(.L_86 - .L_85)
.L_85:
        /*0070*/ 	.word	0x00000000


	//----- nvinfo : EIATTR_CBANK_PARAM_SIZE
	.align		4
.L_86:
        /*0074*/ 	.byte	0x03, 0x19
        /*0076*/ 	.short	0x0014


	//----- nvinfo : EIATTR_PARAM_CBANK
	.align		4
        /*0078*/ 	.byte	0x04, 0x0a
        /*007a*/ 	.short	(.L_88 - .L_87)
	.align		4
.L_87:
        /*007c*/ 	.word	index@(.nv.constant0.print_tree)
        /*0080*/ 	.short	0x0380
        /*0082*/ 	.short	0x0014


	//----- nvinfo : EIATTR_SW_WAR
	.align		4
.L_88:
        /*0084*/ 	.byte	0x04, 0x36
        /*0086*/ 	.short	(.L_90 - .L_89)
.L_89:
        /*0088*/ 	.word	0x00000008
.L_90:


//--------------------- .nv.info.create_tree      --------------------------
	.section	.nv.info.create_tree,"",@"SHT_CUDA_INFO"
	.sectionflags	@""
	.align	4


	//----- nvinfo : EIATTR_CUDA_API_VERSION
	.align		4
        /*0000*/ 	.byte	0x04, 0x37
        /*0002*/ 	.short	(.L_92 - .L_91)
.L_91:
        /*0004*/ 	.word	0x00000082


	//----- nvinfo : EIATTR_KPARAM_INFO
	.align		4
.L_92:
        /*0008*/ 	.byte	0x04, 0x17
        /*000a*/ 	.short	(.L_94 - .L_93)
.L_93:
        /*000c*/ 	.word	0x00000000
        /*0010*/ 	.short	0x0002
        /*0012*/ 	.short	0x0010
        /*0014*/ 	.byte	0x00, 0xf0, 0x11, 0x00


	//----- nvinfo : EIATTR_KPARAM_INFO
	.align		4
.L_94:
        /*0018*/ 	.byte	0x04, 0x17
        /*001a*/ 	.short	(.L_96 - .L_95)
.L_95:
        /*001c*/ 	.word	0x00000000
        /*0020*/ 	.short	0x0001
        /*0022*/ 	.short	0x0008
        /*0024*/ 	.byte	0x00, 0xf5, 0x21, 0x00


	//----- nvinfo : EIATTR_KPARAM_INFO
	.align		4
.L_96:
        /*0028*/ 	.byte	0x04, 0x17
        /*002a*/ 	.short	(.L_98 - .L_97)
.L_97:
        /*002c*/ 	.word	0x00000000
        /*0030*/ 	.short	0x0000
        /*0032*/ 	.short	0x0000
        /*0034*/ 	.byte	0x00, 0xf0, 0x11, 0x00


	//----- nvinfo : EIATTR_SPARSE_MMA_MASK
	.align		4
.L_98:
        /*0038*/ 	.byte	0x03, 0x50
        /*003a*/ 	.short	0x0000


	//----- nvinfo : EIATTR_MAXREG_COUNT
	.align		4
        /*003c*/ 	.byte	0x03, 0x1b
        /*003e*/ 	.short	0x00ff


	//----- nvinfo : EIATTR_NUM_BARRIERS
	.align		4
        /*0040*/ 	.byte	0x02, 0x4c
        /*0042*/ 	.byte	0x01
	.zero		1


	//----- nvinfo : EIATTR_EXTERNS
	.align		4
        /*0044*/ 	.byte	0x04, 0x0f
        /*0046*/ 	.short	(.L_100 - .L_99)


	//   ....[0]....
	.align		4
.L_99:
        /*0048*/ 	.word	index@(vprintf)


	//   ....[1]....
	.align		4
        /*004c*/ 	.word	index@(malloc)


	//----- nvinfo : EIATTR_MERCURY_ISA_VERSION
	.align		4
.L_100:
        /*0050*/ 	.byte	0x03, 0x5f
        /*0052*/ 	.short	0x0101


	//----- nvinfo : EIATTR_VRC_CTA_INIT_COUNT
	.align		4
        /*0054*/ 	.byte	0x02, 0x4a
	.zero		1
	.zero		1


	//----- nvinfo : EIATTR_SYSCALL_OFFSETS
	.align		4
        /*0058*/ 	.byte	0x04, 0x46
        /*005a*/ 	.short	(.L_102 - .L_101)


	//   ....[0]....
.L_101:
        /*005c*/ 	.word	0x00000280


	//   ....[1]....
        /*0060*/ 	.word	0x00000440


	//   ....[2]....
        /*0064*/ 	.word	0x00000520


	//   ....[3]....
        /*0068*/ 	.word	0x00000620


	//   ....[4]....
        /*006c*/ 	.word	0x000007e0


	//   ....[5]....
        /*0070*/ 	.word	0x00000980


	//   ....[6]....
        /*0074*/ 	.word	0x00000a50


	//   ....[7]....
        /*0078*/ 	.word	0x00000b30


	//   ....[8]....
        /*007c*/ 	.word	0x00000bf0


	//   ....[9]....
        /*0080*/ 	.word	0x00000c80


	//   ....[10]....
        /*0084*/ 	.word	0x00000d20


	//   ....[11]....
        /*0088*/ 	.word	0x00000d80


	//   ....[12]....
        /*008c*/ 	.word	0x00000e40


	//   ....[13]....
        /*0090*/ 	.word	0x00001870


	//   ....[14]....
        /*0094*/ 	.word	0x00001a10


	//   ....[15]....
        /*0098*/ 	.word	0x00001ae0


	//   ....[16]....
        /*009c*/ 	.word	0x00001bc0


	//   ....[17]....
        /*00a0*/ 	.word	0x00001c80


	//   ....[18]....
        /*00a4*/ 	.word	0x00001d10


	//   ....[19]....
        /*00a8*/ 	.word	0x00001db0


	//   ....[20]....
        /*00ac*/ 	.word	0x00001e10


	//   ....[21]....
        /*00b0*/ 	.word	0x00001ed0


	//   ....[22]....
        /*00b4*/ 	.word	0x00002970


	//   ....[23]....
        /*00b8*/ 	.word	0x00002ae0


	//   ....[24]....
        /*00bc*/ 	.word	0x00002bb0


	//   ....[25]....
        /*00c0*/ 	.word	0x00002c90


	//   ....[26]....
        /*00c4*/ 	.word	0x00002d50


	//   ....[27]....
        /*00c8*/ 	.word	0x00002fa0


	//   ....[28]....
        /*00cc*/ 	.word	0x00003220


	//   ....[29]....
        /*00d0*/ 	.word	0x000032c0


	//   ....[30]....
        /*00d4*/ 	.word	0x00003360


	//   ....[31]....
        /*00d8*/ 	.word	0x000033c0


	//   ....[32]....
        /*00dc*/ 	.word	0x00003480


	//   ....[33]....
        /*00e0*/ 	.word	0x00003ea0


	//   ....[34]....
        /*00e4*/ 	.word	0x00004040


	//   ....[35]....
        /*00e8*/ 	.word	0x00004110


	//   ....[36]....
        /*00ec*/ 	.word	0x000041f0


	//   ....[37]....
        /*00f0*/ 	.word	0x000042b0


	//   ....[38]....
        /*00f4*/ 	.word	0x00004500


	//   ....[39]....
        /*00f8*/ 	.word	0x00004770


	//   ....[40]....
        /*00fc*/ 	.word	0x00004810


	//   ....[41]....
        /*0100*/ 	.word	0x000048b0


	//   ....[42]....
        /*0104*/ 	.word	0x00004910


	//   ....[43]....
        /*0108*/ 	.word	0x000049d0


	//   ....[44]....
        /*010c*/ 	.word	0x00005330


	//   ....[45]....
        /*0110*/ 	.word	0x000054d0


	//   ....[46]....
        /*0114*/ 	.word	0x00005670


	//   ....[47]....
        /*0118*/ 	.word	0x00005740


	//   ....[48]....
        /*011c*/ 	.word	0x00005830


	//   ....[49]....
        /*0120*/ 	.word	0x000058f0


	//   ....[50]....
        /*0124*/ 	.word	0x00005980


	//   ....[51]....
        /*0128*/ 	.word	0x00005a20


	//   ....[52]....
        /*012c*/ 	.word	0x00005a80


	//   ....[53]....
        /*0130*/ 	.word	0x00005b40


	//----- nvinfo : EIATTR_EXIT_INSTR_OFFSETS
	.align		4
.L_102:
        /*0134*/ 	.byte	0x04, 0x1c
        /*0136*/ 	.short	(.L_104 - .L_103)


	//   ....[0]....
.L_103:
        /*0138*/ 	.word	0x000000f0


	//   ....[1]....
        /*013c*/ 	.word	0x00006490


	//   ....[2]....
        /*0140*/ 	.word	0x000067f0


	//----- nvinfo : EIATTR_INDIRECT_BRANCH_TARGETS
	.align		4
.L_104:
        /*0144*/ 	.byte	0x04, 0x34
        /*0146*/ 	.short	(.L_106 - .L_105)


	//   ....[0]....
.L_105:
        /*0148*/ 	.word	.L_x_192@srel
        /*014c*/ 	.short	0x0
        /*014e*/ 	.short	0x0
        /*0150*/ 	.word	0x3
        /*0154*/ 	.word	.L_x_34@srel
        /*0158*/ 	.word	.L_x_35@srel
        /*015c*/ 	.word	.L_x_195@srel


	//   ....[1]....
        /*0160*/ 	.word	.L_x_196@srel
        /*0164*/ 	.short	0x0
        /*0166*/ 	.short	0x0
        /*0168*/ 	.word	0x3
        /*016c*/ 	.word	.L_x_60@srel
        /*0170*/ 	.word	.L_x_61@srel
        /*0174*/ 	.word	.L_x_199@srel


	//   ....[2]....
        /*0178*/ 	.word	.L_x_200@srel
        /*017c*/ 	.short	0x0
        /*017e*/ 	.short	0x0
        /*0180*/ 	.word	0x3
        /*0184*/ 	.word	.L_x_124@srel
        /*0188*/ 	.word	.L_x_125@srel
        /*018c*/ 	.word	.L_x_203@srel


	//   ....[3]....
        /*0190*/ 	.word	.L_x_204@srel
        /*0194*/ 	.short	0x0
        /*0196*/ 	.short	0x0
        /*0198*/ 	.word	0x3
        /*019c*/ 	.word	.L_x_163@srel
        /*01a0*/ 	.word	.L_x_164@srel
        /*01a4*/ 	.word	.L_x_207@srel


	//----- nvinfo : EIATTR_CRS_STACK_SIZE
	.align		4
.L_106:
        /*01a8*/ 	.byte	0x04, 0x1e
        /*01aa*/ 	.short	(.L_108 - .L_107)
.L_107:
        /*01ac*/ 	.word	0x00000000


	//----- nvinfo : EIATTR_CBANK_PARAM_SIZE
	.align		4
.L_108:
        /*01b0*/ 	.byte	0x03, 0x19
        /*01b2*/ 	.short	0x0014


	//----- nvinfo : EIATTR_PARAM_CBANK
	.align		4
        /*01b4*/ 	.byte	0x04, 0x0a
        /*01b6*/ 	.short	(.L_110 - .L_109)
	.align		4
.L_109:
        /*01b8*/ 	.word	index@(.nv.constant0.create_tree)
        /*01bc*/ 	.short	0x0380
        /*01be*/ 	.short	0x0014


	//----- nvinfo : EIATTR_SW_WAR
	.align		4
.L_110:
        /*01c0*/ 	.byte	0x04, 0x36
        /*01c2*/ 	.short	(.L_112 - .L_111)
.L_111:
        /*01c4*/ 	.word	0x00000008
.L_112:


//--------------------- .nv.callgraph             --------------------------
	.section	.nv.callgraph,"",@"SHT_CUDA_CALLGRAPH"
	.align	4
	.sectionentsize	8
	.align		4
        /*0000*/ 	.word	0x00000000
	.align		4
        /*0004*/ 	.word	0xffffffff
	.align		4
        /*0008*/ 	.word	index@(print_tree)
	.align		4
        /*000c*/ 	.word	index@(vprintf)
	.align		4
        /*0010*/ 	.word	index@(create_tree)
	.align		4
        /*0014*/ 	.word	index@(malloc)
	.align		4
        /*0018*/ 	.word	index@(create_tree)
	.align		4
        /*001c*/ 	.word	index@(vprintf)
	.align		4
        /*0020*/ 	.word	0x00000000
	.align		4
        /*0024*/ 	.word	0xfffffffe
	.align		4
        /*0028*/ 	.word	0x00000000
	.align		4
        /*002c*/ 	.word	0xfffffffd
	.align		4
        /*0030*/ 	.word	0x00000000
	.align		4
        /*0034*/ 	.word	0xfffffffc


//--------------------- .nv.constant4             --------------------------
	.section	.nv.constant4,"a",@progbits
	.align	8
	.align		8
.nv.constant4:
        /*0000*/ 	.dword	$str
	.align		8
        /*0008*/ 	.dword	$str$2
	.align		8
        /*0010*/ 	.dword	$str$3
	.align		8
        /*0018*/ 	.dword	$str$4
	.align		8
        /*0020*/ 	.dword	$str$5
	.align		8
        /*0028*/ 	.dword	$str$6
	.align		8
        /*0030*/ 	.dword	$str$7
	.align		8
        /*0038*/ 	.dword	$str$8
	.align		8
        /*0040*/ 	.dword	$str$9
	.align		8
        /*0048*/ 	.dword	$str$10
	.align		8
        /*0050*/ 	.dword	$str$11
	.align		8
        /*0058*/ 	.dword	$str$12
	.align		8
        /*0060*/ 	.dword	$str$13
	.align		8
        /*0068*/ 	.dword	$str$14
	.align		8
        /*0070*/ 	.dword	$str$15
	.align		8
        /*0078*/ 	.dword	$str$16
	.align		8
        /*0080*/ 	.dword	$str$17
	.align		8
        /*0088*/ 	.dword	vprintf
	.align		8
        /*0090*/ 	.dword	malloc


//--------------------- .nv.constant2.create_tree --------------------------
	.section	.nv.constant2.create_tree,"a",@progbits
	.sectionflags	@""
	.align	4
.nv.constant2.create_tree:
        /*0000*/ 	.byte	0xa0, 0x09, 0x00, 0x00, 0xb0, 0x09, 0x00, 0x00, 0x00, 0x09, 0x00, 0x00, 0x30, 0x1a, 0x00, 0x00
        /*0010*/ 	.byte	0x40, 0x1a, 0x00, 0x00, 0x90, 0x19, 0x00, 0x00, 0x60, 0x40, 0x00, 0x00, 0x70, 0x40, 0x00, 0x00
        /*0020*/ 	.byte	0xc0, 0x3f, 0x00, 0x00, 0x90, 0x56, 0x00, 0x00, 0xa0, 0x56, 0x00, 0x00, 0xf0, 0x55, 0x00, 0x00


//--------------------- .text.copy_best_result    --------------------------
	.section	.text.copy_best_result,"ax",@progbits
	.align	128
        .global         copy_best_result
        .type           copy_best_result,@function
        .size           copy_best_result,(.L_x_209 - copy_best_result)
        .other          copy_best_result,@"STO_CUDA_ENTRY STV_DEFAULT"
copy_best_result:
.text.copy_best_result:
[----:B------:R-:W-:Y:S01]  /*0000*/  LDC R1, c[0x0][0x37c] ;  /* 0x0000df00ff017b82 */ /* 0x000fe20000000800 */
[----:B------:R-:W0:Y:S07]  /*0010*/  S2R R0, SR_TID.X ;  /* 0x0000000000007919 */ /* 0x000e2e0000002100 */
[----:B------:R-:W1:Y:S01]  /*0020*/  S2UR UR4, SR_CTAID.X ;  /* 0x00000000000479c3 */ /* 0x000e620000002500 */
[----:B------:R-:W1:Y:S02]  /*0030*/  LDCU UR5, c[0x0][0x360] ;  /* 0x00006c00ff0577ac */ /* 0x000e640008000800 */
[----:B-1----:R-:W-:Y:S01]  /*0040*/  UIMAD UR4, UR4, UR5, URZ ;  /* 0x00000005040472a4 */ /* 0x002fe2000f8e02ff */
[----:B0-----:R-:W-:-:S05]  /*0050*/  IADD3 R0, PT, PT, -R0, RZ, RZ ;  /* 0x000000ff00007210 */ /* 0x001fca0007ffe1ff */
[----:B------:R-:W-:-:S13]  /*0060*/  ISETP.NE.AND P0, PT, R0, UR4, PT ;  /* 0x0000000400007c0c */ /* 0x000fda000bf05270 */
[----:B------:R-:W-:Y:S05]  /*0070*/  @P0 EXIT ;  /* 0x000000000000094d */ /* 0x000fea0003800000 */
[----:B------:R-:W0:Y:S01]  /*0080*/  LDC.64 R4, c[0x0][0x380] ;  /* 0x0000e000ff047b82 */ /* 0x000e220000000a00 */
[----:B------:R-:W0:Y:S02]  /*0090*/  LDCU.64 UR4, c[0x0][0x358] ;  /* 0x00006b00ff0477ac */ /* 0x000e240008000a00 */
[----:B0-----:R-:W2:Y:S05]  /*00a0*/  LDG.E R7, desc[UR4][R4.64] ;  /* 0x0000000404077981 */ /* 0x001eaa000c1e1900 */
[----:B------:R-:W2:Y:S02]  /*00b0*/  LDC.64 R2, c[0x0][0x388] ;  /* 0x0000e200ff027b82 */ /* 0x000ea40000000a00 */
[----:B--2---:R0:W-:Y:S04]  /*00c0*/  STG.E desc[UR4][R2.64], R7 ;  /* 0x0000000702007986 */ /* 0x0041e8000c101904 */
[----:B------:R-:W2:Y:S04]  /*00d0*/  LDG.E R9, desc[UR4][R4.64+0x4] ;  /* 0x0000040404097981 */ /* 0x000ea8000c1e1900 */
[----:B--2---:R1:W-:Y:S04]  /*00e0*/  STG.E desc[UR4][R2.64+0x4], R9 ;  /* 0x0000040902007986 */ /* 0x0043e8000c101904 */
[----:B------:R-:W2:Y:S04]  /*00f0*/  LDG.E R11, desc[UR4][R4.64+0x8] ;  /* 0x00000804040b7981 */ /* 0x000ea8000c1e1900 */
[----:B--2---:R2:W-:Y:S04]  /*0100*/  STG.E desc[UR4][R2.64+0x8], R11 ;  /* 0x0000080b02007986 */ /* 0x0045e8000c101904 */
[----:B------:R-:W3:Y:S04]  /*0110*/  LDG.E R13, desc[UR4][R4.64+0xc] ;  /* 0x00000c04040d7981 */ /* 0x000ee8000c1e1900 */
[----:B---3--:R3:W-:Y:S04]  /*0120*/  STG.E desc[UR4][R2.64+0xc], R13 ;  /* 0x00000c0d02007986 */ /* 0x0087e8000c101904 */
[----:B------:R-:W4:Y:S04]  /*0130*/  LDG.E R15, desc[UR4][R4.64+0x10] ;  /* 0x00001004040f7981 */ /* 0x000f28000c1e1900 */
[----:B----4-:R4:W-:Y:S04]  /*0140*/  STG.E desc[UR4][R2.64+0x10], R15 ;  /* 0x0000100f02007986 */ /* 0x0109e8000c101904 */
[----:B------:R-:W5:Y:S04]  /*0150*/  LDG.E R17, desc[UR4][R4.64+0x14] ;  /* 0x0000140404117981 */ /* 0x000f68000c1e1900 */
[----:B-----5:R5:W-:Y:S04]  /*0160*/  STG.E desc[UR4][R2.64+0x14], R17 ;  /* 0x0000141102007986 */ /* 0x020be8000c101904 */
[----:B0-----:R-:W2:Y:S04]  /*0170*/  LDG.E R7, desc[UR4][R4.64+0x18] ;  /* 0x0000180404077981 */ /* 0x001ea8000c1e1900 */
[----:B--2---:R0:W-:Y:S04]  /*0180*/  STG.E desc[UR4][R2.64+0x18], R7 ;  /* 0x0000180702007986 */ /* 0x0041e8000c101904 */
[----:B-1----:R-:W2:Y:S04]  /*0190*/  LDG.E R9, desc[UR4][R4.64+0x1c] ;  /* 0x00001c0404097981 */ /* 0x002ea8000c1e1900 */
[----:B--2---:R1:W-:Y:S04]  /*01a0*/  STG.E desc[UR4][R2.64+0x1c], R9 ;  /* 0x00001c0902007986 */ /* 0x0043e8000c101904 */
[----:B------:R-:W2:Y:S04]  /*01b0*/  LDG.E R11, desc[UR4][R4.64+0x20] ;  /* 0x00002004040b7981 */ /* 0x000ea8000c1e1900 */
[----:B--2---:R2:W-:Y:S04]  /*01c0*/  STG.E desc[UR4][R2.64+0x20], R11 ;  /* 0x0000200b02007986 */ /* 0x0045e8000c101904 */
[----:B---3--:R-:W3:Y:S04]  /*01d0*/  LDG.E R13, desc[UR4][R4.64+0x24] ;  /* 0x00002404040d7981 */ /* 0x008ee8000c1e1900 */
[----:B---3--:R3:W-:Y:S04]  /*01e0*/  STG.E desc[UR4][R2.64+0x24], R13 ;  /* 0x0000240d02007986 */ /* 0x0087e8000c101904 */
[----:B----4-:R-:W4:Y:S04]  /*01f0*/  LDG.E R15, desc[UR4][R4.64+0x28] ;  /* 0x00002804040f7981 */ /* 0x010f28000c1e1900 */
[----:B----4-:R4:W-:Y:S04]  /*0200*/  STG.E desc[UR4][R2.64+0x28], R15 ;  /* 0x0000280f02007986 */ /* 0x0109e8000c101904 */
[----:B-----5:R-:W5:Y:S04]  /*0210*/  LDG.E R17, desc[UR4][R4.64+0x2c] ;  /* 0x00002c0404117981 */ /* 0x020f68000c1e1900 */
        /* <DEDUP_REMOVED lines=94> */
[----:B----4-:R-:W-:Y:S04]  /*0800*/  STG.E desc[UR4][R2.64+0xe8], R15 ;  /* 0x0000e80f02007986 */ /* 0x010fe8000c101904 */
[----:B-----5:R-:W4:Y:S04]  /*0810*/  LDG.E R17, desc[UR4][R4.64+0xec] ;  /* 0x0000ec0404117981 */ /* 0x020f28000c1e1900 */
[----:B----4-:R-:W-:Y:S04]  /*0820*/  STG.E desc[UR4][R2.64+0xec], R17 ;  /* 0x0000ec1102007986 */ /* 0x010fe8000c101904 */
[----:B0-----:R-:W4:Y:S04]  /*0830*/  LDG.E R7, desc[UR4][R4.64+0xf0] ;  /* 0x0000f00404077981 */ /* 0x001f28000c1e1900 */
[----:B----4-:R-:W-:Y:S04]  /*0840*/  STG.E desc[UR4][R2.64+0xf0], R7 ;  /* 0x0000f00702007986 */ /* 0x010fe8000c101904 */
[----:B-1----:R-:W4:Y:S04]  /*0850*/  LDG.E R9, desc[UR4][R4.64+0xf4] ;  /* 0x0000f40404097981 */ /* 0x002f28000c1e1900 */
[----:B----4-:R-:W-:Y:S04]  /*0860*/  STG.E desc[UR4][R2.64+0xf4], R9 ;  /* 0x0000f40902007986 */ /* 0x010fe8000c101904 */
[----:B--2---:R-:W2:Y:S04]  /*0870*/  LDG.E R11, desc[UR4][R4.64+0xf8] ;  /* 0x0000f804040b7981 */ /* 0x004ea8000c1e1900 */
[----:B--2---:R-:W-:Y:S04]  /*0880*/  STG.E desc[UR4][R2.64+0xf8], R11 ;  /* 0x0000f80b02007986 */ /* 0x004fe8000c101904 */
[----:B---3--:R-:W2:Y:S04]  /*0890*/  LDG.E R13, desc[UR4][R4.64+0xfc] ;  /* 0x0000fc04040d7981 */ /* 0x008ea8000c1e1900 */
[----:B--2---:R-:W-:Y:S01]  /*08a0*/  STG.E desc[UR4][R2.64+0xfc], R13 ;  /* 0x0000fc0d02007986 */ /* 0x004fe2000c101904 */
[----:B------:R-:W-:Y:S05]  /*08b0*/  EXIT ;  /* 0x000000000000794d */ /* 0x000fea0003800000 */
.L_x_0:
[----:B------:R-:W-:-:S00]  /*08c0*/  BRA `(.L_x_0) ;  /* 0xfffffffc00fc7947 */ /* 0x000fc0000383ffff */
[----:B------:R-:W-:-:S00]  /*08d0*/  NOP ;  /* 0x0000000000007918 */ /* 0x000fc00000000000 */
        /* <DEDUP_REMOVED lines=10> */
.L_x_209:


//--------------------- .text.set_root            --------------------------
	.section	.text.set_root,"ax",@progbits
	.align	128
        .global         set_root
        .type           set_root,@function
        .size           set_root,(.L_x_210 - set_root)
        .other          set_root,@"STO_CUDA_ENTRY STV_DEFAULT"
set_root:
.text.set_root:
[----:B------:R-:W-:Y:S01]  /*0000*/  LDC R1, c[0x0][0x37c] ;  /* 0x0000df00ff017b82 */ /* 0x000fe20000000800 */
[----:B------:R-:W0:Y:S07]  /*0010*/  S2R R0, SR_TID.X ;  /* 0x0000000000007919 */ /* 0x000e2e0000002100 */
[----:B------:R-:W1:Y:S01]  /*0020*/  S2UR UR4, SR_CTAID.X ;  /* 0x00000000000479c3 */ /* 0x000e620000002500 */
[----:B------:R-:W1:Y:S02]  /*0030*/  LDCU UR5, c[0x0][0x360] ;  /* 0x00006c00ff0577ac */ /* 0x000e640008000800 */
[----:B-1----:R-:W-:Y:S01]  /*0040*/  UIMAD UR4, UR4, UR5, URZ ;  /* 0x00000005040472a4 */ /* 0x002fe2000f8e02ff */
[----:B0-----:R-:W-:-:S05]  /*0050*/  IMAD.MOV R0, RZ, RZ, -R0 ;  /* 0x000000ffff007224 */ /* 0x001fca00078e0a00 */
[----:B------:R-:W-:-:S13]  /*0060*/  ISETP.NE.AND P0, PT, R0, UR4, PT ;  /* 0x0000000400007c0c */ /* 0x000fda000bf05270 */
[----:B------:R-:W-:Y:S05]  /*0070*/  @P0 EXIT ;  /* 0x000000000000094d */ /* 0x000fea0003800000 */
[----:B------:R-:W0:Y:S01]  /*0080*/  LDC R0, c[0x0][0x390] ;  /* 0x0000e400ff007b82 */ /* 0x000e220000000800 */
[----:B------:R-:W1:Y:S01]  /*0090*/  LDCU.64 UR12, c[0x0][0x358] ;  /* 0x00006b00ff0c77ac */ /* 0x000e620008000a00 */
[----:B------:R-:W-:-:S06]  /*00a0*/  IMAD.MOV.U32 R5, RZ, RZ, 0x1 ;  /* 0x00000001ff057424 */ /* 0x000fcc00078e00ff */
[----:B------:R-:W1:Y:S01]  /*00b0*/  LDC.64 R2, c[0x0][0x380] ;  /* 0x0000e000ff027b82 */ /* 0x000e620000000a00 */
[----:B0-----:R-:W-:Y:S01]  /*00c0*/  ISETP.NE.AND P0, PT, R0, RZ, PT ;  /* 0x000000ff0000720c */ /* 0x001fe20003f05270 */
[----:B-1----:R0:W-:-:S12]  /*00d0*/  STG.E desc[UR12][R2.64+0x124], R5 ;  /* 0x0001240502007986 */ /* 0x0021d8000c10190c */
[----:B------:R-:W-:Y:S05]  /*00e0*/  @!P0 EXIT ;  /* 0x000000000000894d */ /* 0x000fea0003800000 */
[----:B------:R-:W-:Y:S01]  /*00f0*/  IMAD R0, R0, R0, RZ ;  /* 0x0000000000007224 */ /* 0x000fe200078e02ff */
[----:B------:R-:W-:-:S04]  /*0100*/  CS2R R6, SRZ ;  /* 0x0000000000067805 */ /* 0x000fc8000001ff00 */
[C---:B------:R-:W-:Y:S02]  /*0110*/  ISETP.GE.U32.AND P0, PT, R0.reuse, 0x4, PT ;  /* 0x000000040000780c */ /* 0x040fe40003f06070 */
[----:B------:R-:W-:-:S11]  /*0120*/  VIMNMX.U32 R0, PT, PT, R0, 0x1, !PT ;  /* 0x0000000100007848 */ /* 0x000fd60007fe0000 */
[----:B------:R-:W-:Y:S05]  /*0130*/  @!P0 BRA `(.L_x_1) ;  /* 0x0000000400c08947 */ /* 0x000fea0003800000 */
[----:B------:R-:W1:Y:S01]  /*0140*/  LDCU.128 UR8, c[0x0][0x380] ;  /* 0x00007000ff0877ac */ /* 0x000e620008000c00 */
[----:B------:R-:W-:-:S05]  /*0150*/  LOP3.LUT R6, R0, 0xfffffffc, RZ, 0xc0, !PT ;  /* 0xfffffffc00067812 */ /* 0x000fca00078ec0ff */
[----:B------:R-:W-:-:S05]  /*0160*/  IMAD.MOV R7, RZ, RZ, -R6 ;  /* 0x000000ffff077224 */ /* 0x000fca00078e0a06 */
[----:B------:R-:W-:Y:S01]  /*0170*/  ISETP.GE.AND P0, PT, R7, RZ, PT ;  /* 0x000000ff0700720c */ /* 0x000fe20003f06270 */
[----:B-1----:R-:W-:Y:S02]  /*0180*/  UIADD3 UR4, UP0, UPT, UR10, 0x8, URZ ;  /* 0x000000080a047890 */ /* 0x002fe4000ff1e0ff */
[----:B------:R-:W-:Y:S02]  /*0190*/  UIADD3 UR6, UP1, UPT, UR8, 0x8, URZ ;  /* 0x0000000808067890 */ /* 0x000fe4000ff3e0ff */
[----:B------:R-:W-:Y:S02]  /*01a0*/  UIADD3.X UR5, UPT, UPT, URZ, UR11, URZ, UP0, !UPT ;  /* 0x0000000bff057290 */ /* 0x000fe400087fe4ff */
[----:B------:R-:W-:Y:S01]  /*01b0*/  UIADD3.X UR7, UPT, UPT, URZ, UR9, URZ, UP1, !UPT ;  /* 0x00000009ff077290 */ /* 0x000fe20008ffe4ff */
[----:B0-----:R-:W-:Y:S02]  /*01c0*/  IMAD.U32 R2, RZ, RZ, UR4 ;  /* 0x00000004ff027e24 */ /* 0x001fe4000f8e00ff */
[----:B------:R-:W-:-:S02]  /*01d0*/  IMAD.U32 R4, RZ, RZ, UR6 ;  /* 0x00000006ff047e24 */ /* 0x000fc4000f8e00ff */
[----:B------:R-:W-:Y:S02]  /*01e0*/  IMAD.U32 R3, RZ, RZ, UR5 ;  /* 0x00000005ff037e24 */ /* 0x000fe4000f8e00ff */
[----:B------:R-:W-:Y:S01]  /*01f0*/  IMAD.U32 R5, RZ, RZ, UR7 ;  /* 0x00000007ff057e24 */ /* 0x000fe2000f8e00ff */
[----:B------:R-:W-:Y:S06]  /*0200*/  @P0 BRA `(.L_x_2) ;  /* 0x00000004003c0947 */ /* 0x000fec0003800000 */
[----:B------:R-:W-:Y:S01]  /*0210*/  IMAD.MOV R8, RZ, RZ, -R7 ;  /* 0x000000ffff087224 */ /* 0x000fe200078e0a07 */
[----:B------:R-:W-:-:S04]  /*0220*/  PLOP3.LUT P0, PT, PT, PT, PT, 0x80, 0x8 ;  /* 0x000000000008781c */ /* 0x000fc80003f0f070 */
[----:B------:R-:W-:-:S13]  /*0230*/  ISETP.GT.AND P1, PT, R8, 0xc, PT ;  /* 0x0000000c0800780c */ /* 0x000fda0003f24270 */
[----:B------:R-:W-:Y:S05]  /*0240*/  @!P1 BRA `(.L_x_3) ;  /* 0x0000000000b09947 */ /* 0x000fea0003800000 */
[----:B------:R-:W-:-:S13]  /*0250*/  PLOP3.LUT P0, PT, PT, PT, PT, 0x8, 0x80 ;  /* 0x000000000080781c */ /* 0x000fda0003f0e170 */
.L_x_4:
[----:B------:R-:W2:Y:S04]  /*0260*/  LDG.E R9, desc[UR12][R2.64+-0x8] ;  /* 0xfffff80c02097981 */ /* 0x000ea8000c1e1900 */
        /* <DEDUP_REMOVED lines=22> */
[----:B-----5:R-:W-:Y:S04]  /*03d0*/  STG.E desc[UR12][R4.64+0x24], R19 ;  /* 0x0000241304007986 */ /* 0x020fe8000c10190c */
[----:B0-----:R-:W5:Y:S04]  /*03e0*/  LDG.E R9, desc[UR12][R2.64+0x28] ;  /* 0x0000280c02097981 */ /* 0x001f68000c1e1900 */
[----:B-----5:R0:W-:Y:S04]  /*03f0*/  STG.E desc[UR12][R4.64+0x28], R9 ;  /* 0x0000280904007986 */ /* 0x0201e8000c10190c */
[----:B-1----:R-:W5:Y:S04]  /*0400*/  LDG.E R11, desc[UR12][R2.64+0x2c] ;  /* 0x00002c0c020b7981 */ /* 0x002f68000c1e1900 */
[----:B-----5:R-:W-:Y:S04]  /*0410*/  STG.E desc[UR12][R4.64+0x2c], R11 ;  /* 0x00002c0b04007986 */ /* 0x020fe8000c10190c */
[----:B--2---:R-:W2:Y:S01]  /*0420*/  LDG.E R13, desc[UR12][R2.64+0x30] ;  /* 0x0000300c020d7981 */ /* 0x004ea2000c1e1900 */
[----:B------:R-:W-:-:S04]  /*0430*/  IADD3 R7, PT, PT, R7, 0x10, RZ ;  /* 0x0000001007077810 */ /* 0x000fc80007ffe0ff */
[----:B------:R-:W-:Y:S01]  /*0440*/  ISETP.GE.AND P1, PT, R7, -0xc, PT ;  /* 0xfffffff40700780c */ /* 0x000fe20003f26270 */
[----:B--2---:R-:W-:Y:S04]  /*0450*/  STG.E desc[UR12][R4.64+0x30], R13 ;  /* 0x0000300d04007986 */ /* 0x004fe8000c10190c */
[----:B---3--:R1:W2:Y:S01]  /*0460*/  LDG.E R15, desc[UR12][R2.64+0x34] ;  /* 0x0000340c020f7981 */ /* 0x0082a2000c1e1900 */
[----:B------:R-:W-:Y:S02]  /*0470*/  IADD3 R10, P2, PT, R2, 0x40, RZ ;  /* 0x00000040020a7810 */ /* 0x000fe40007f5e0ff */
[----:B------:R-:W-:-:S03]  /*0480*/  IADD3 R8, P3, PT, R4, 0x40, RZ ;  /* 0x0000004004087810 */ /* 0x000fc60007f7e0ff */
[----:B----4-:R-:W-:Y:S02]  /*0490*/  IMAD.X R17, RZ, RZ, R3, P2 ;  /* 0x000000ffff117224 */ /* 0x010fe400010e0603 */
[----:B0-----:R-:W-:Y:S02]  /*04a0*/  IMAD.X R9, RZ, RZ, R5, P3 ;  /* 0x000000ffff097224 */ /* 0x001fe400018e0605 */
[----:B-1----:R-:W-:Y:S02]  /*04b0*/  IMAD.MOV.U32 R2, RZ, RZ, R10 ;  /* 0x000000ffff027224 */ /* 0x002fe400078e000a */
[----:B------:R-:W-:Y:S01]  /*04c0*/  IMAD.MOV.U32 R3, RZ, RZ, R17 ;  /* 0x000000ffff037224 */ /* 0x000fe200078e0011 */
[----:B--2---:R0:W-:Y:S02]  /*04d0*/  STG.E desc[UR12][R4.64+0x34], R15 ;  /* 0x0000340f04007986 */ /* 0x0041e4000c10190c */
[----:B0-----:R-:W-:Y:S02]  /*04e0*/  IMAD.MOV.U32 R4, RZ, RZ, R8 ;  /* 0x000000ffff047224 */ /* 0x001fe400078e0008 */
[----:B------:R-:W-:Y:S01]  /*04f0*/  IMAD.MOV.U32 R5, RZ, RZ, R9 ;  /* 0x000000ffff057224 */ /* 0x000fe200078e0009 */
[----:B------:R-:W-:Y:S06]  /*0500*/  @!P1 BRA `(.L_x_4) ;  /* 0xfffffffc00549947 */ /* 0x000fec000383ffff */
.L_x_3:
[----:B------:R-:W-:-:S04]  /*0510*/  IADD3 R8, PT, PT, -R7, RZ, RZ ;  /* 0x000000ff07087210 */ /* 0x000fc80007ffe1ff */
[----:B------:R-:W-:-:S13]  /*0520*/  ISETP.GT.AND P1, PT, R8, 0x4, PT ;  /* 0x000000040800780c */ /* 0x000fda0003f24270 */
[----:B------:R-:W-:Y:S05]  /*0530*/  @!P1 BRA `(.L_x_5) ;  /* 0x0000000000689947 */ /* 0x000fea0003800000 */
[----:B------:R-:W2:Y:S04]  /*0540*/  LDG.E R9, desc[UR12][R2.64+-0x8] ;  /* 0xfffff80c02097981 */ /* 0x000ea8000c1e1900 */
[----:B--2---:R0:W-:Y:S04]  /*0550*/  STG.E desc[UR12][R4.64+-0x8], R9 ;  /* 0xfffff80904007986 */ /* 0x0041e8000c10190c */
[----:B------:R-:W2:Y:S04]  /*0560*/  LDG.E R11, desc[UR12][R2.64+-0x4] ;  /* 0xfffffc0c020b7981 */ /* 0x000ea8000c1e1900 */
[----:B--2---:R1:W-:Y:S04]  /*0570*/  STG.E desc[UR12][R4.64+-0x4], R11 ;  /* 0xfffffc0b04007986 */ /* 0x0043e8000c10190c */
[----:B------:R-:W2:Y:S04]  /*0580*/  LDG.E R13, desc[UR12][R2.64] ;  /* 0x0000000c020d7981 */ /* 0x000ea8000c1e1900 */
[----:B--2---:R-:W-:Y:S04]  /*0590*/  STG.E desc[UR12][R4.64], R13 ;  /* 0x0000000d04007986 */ /* 0x004fe8000c10190c */
[----:B------:R-:W2:Y:S04]  /*05a0*/  LDG.E R15, desc[UR12][R2.64+0x4] ;  /* 0x0000040c020f7981 */ /* 0x000ea8000c1e1900 */
[----:B--2---:R2:W-:Y:S04]  /*05b0*/  STG.E desc[UR12][R4.64+0x4], R15 ;  /* 0x0000040f04007986 */ /* 0x0045e8000c10190c */
[----:B------:R-:W3:Y:S04]  /*05c0*/  LDG.E R17, desc[UR12][R2.64+0x8] ;  /* 0x0000080c02117981 */ /* 0x000ee8000c1e1900 */
[----:B---3--:R-:W-:Y:S04]  /*05d0*/  STG.E desc[UR12][R4.64+0x8], R17 ;  /* 0x0000081104007986 */ /* 0x008fe8000c10190c */
[----:B------:R-:W3:Y:S04]  /*05e0*/  LDG.E R19, desc[UR12][R2.64+0xc] ;  /* 0x00000c0c02137981 */ /* 0x000ee8000c1e1900 */
[----:B---3--:R-:W-:Y:S04]  /*05f0*/  STG.E desc[UR12][R4.64+0xc], R19 ;  /* 0x00000c1304007986 */ /* 0x008fe8000c10190c */
[----:B0-----:R-:W3:Y:S01]  /*0600*/  LDG.E R9, desc[UR12][R2.64+0x10] ;  /* 0x0000100c02097981 */ /* 0x001ee2000c1e1900 */
[----:B------:R-:W-:-:S02]  /*0610*/  IADD3 R10, P1, PT, R2, 0x20, RZ ;  /* 0x00000020020a7810 */ /* 0x000fc40007f3e0ff */
[----:B------:R-:W-:Y:S01]  /*0620*/  IADD3 R8, P2, PT, R4, 0x20, RZ ;  /* 0x0000002004087810 */ /* 0x000fe20007f5e0ff */
[----:B---3--:R-:W-:Y:S04]  /*0630*/  STG.E desc[UR12][R4.64+0x10], R9 ;  /* 0x0000100904007986 */ /* 0x008fe8000c10190c */
[----:B-1----:R0:W3:Y:S01]  /*0640*/  LDG.E R11, desc[UR12][R2.64+0x14] ;  /* 0x0000140c020b7981 */ /* 0x0020e2000c1e1900 */
[----:B--2---:R-:W-:Y:S01]  /*0650*/  IMAD.X R15, RZ, RZ, R3, P1 ;  /* 0x000000ffff0f7224 */ /* 0x004fe200008e0603 */
[----:B------:R-:W-:Y:S01]  /*0660*/  PLOP3.LUT P0, PT, PT, PT, PT, 0x8, 0x80 ;  /* 0x000000000080781c */ /* 0x000fe20003f0e170 */
[----:B------:R-:W-:Y:S02]  /*0670*/  IMAD.X R13, RZ, RZ, R5, P2 ;  /* 0x000000ffff0d7224 */ /* 0x000fe400010e0605 */
[----:B------:R-:W-:-:S02]  /*0680*/  VIADD R7, R7, 0x8 ;  /* 0x0000000807077836 */ /* 0x000fc40000000000 */
[----:B0-----:R-:W-:Y:S02]  /*0690*/  IMAD.MOV.U32 R2, RZ, RZ, R10 ;  /* 0x000000ffff027224 */ /* 0x001fe400078e000a */
[----:B------:R-:W-:Y:S01]  /*06a0*/  IMAD.MOV.U32 R3, RZ, RZ, R15 ;  /* 0x000000ffff037224 */ /* 0x000fe200078e000f */
[----:B---3--:R0:W-:Y:S02]  /*06b0*/  STG.E desc[UR12][R4.64+0x14], R11 ;  /* 0x0000140b04007986 */ /* 0x0081e4000c10190c */
[----:B0-----:R-:W-:Y:S01]  /*06c0*/  MOV R4, R8 ;  /* 0x0000000800047202 */ /* 0x001fe20000000f00 */
[----:B------:R-:W-:-:S07]  /*06d0*/  IMAD.MOV.U32 R5, RZ, RZ, R13 ;  /* 0x000000ffff057224 */ /* 0x000fce00078e000d */
.L_x_5:
[----:B------:R-:W-:-:S13]  /*06e0*/  ISETP.NE.OR P0, PT, R7, RZ, P0 ;  /* 0x000000ff0700720c */ /* 0x000fda0000705670 */
[----:B------:R-:W-:Y:S05]  /*06f0*/  @!P0 BRA `(.L_x_6) ;  /* 0x00000000004c8947 */ /* 0x000fea0003800000 */
.L_x_2:
[----:B------:R-:W2:Y:S04]  /*0700*/  LDG.E R9, desc[UR12][R2.64+-0x8] ;  /* 0xfffff80c02097981 */ /* 0x000ea8000c1e1900 */
[----:B--2---:R0:W-:Y:S04]  /*0710*/  STG.E desc[UR12][R4.64+-0x8], R9 ;  /* 0xfffff80904007986 */ /* 0x0041e8000c10190c */
[----:B------:R-:W2:Y:S04]  /*0720*/  LDG.E R11, desc[UR12][R2.64+-0x4] ;  /* 0xfffffc0c020b7981 */ /* 0x000ea8000c1e1900 */
[----:B--2---:R-:W-:Y:S04]  /*0730*/  STG.E desc[UR12][R4.64+-0x4], R11 ;  /* 0xfffffc0b04007986 */ /* 0x004fe8000c10190c */
[----:B------:R-:W2:Y:S01]  /*0740*/  LDG.E R13, desc[UR12][R2.64] ;  /* 0x0000000c020d7981 */ /* 0x000ea2000c1e1900 */
[----:B------:R-:W-:-:S05]  /*0750*/  VIADD R7, R7, 0x4 ;  /* 0x0000000407077836 */ /* 0x000fca0000000000 */
[----:B------:R-:W-:Y:S01]  /*0760*/  ISETP.NE.AND P0, PT, R7, RZ, PT ;  /* 0x000000ff0700720c */ /* 0x000fe20003f05270 */
[----:B--2---:R-:W-:Y:S04]  /*0770*/  STG.E desc[UR12][R4.64], R13 ;  /* 0x0000000d04007986 */ /* 0x004fe8000c10190c */
[----:B------:R1:W2:Y:S01]  /*0780*/  LDG.E R15, desc[UR12][R2.64+0x4] ;  /* 0x0000040c020f7981 */ /* 0x0002a2000c1e1900 */
[----:B------:R-:W-:Y:S02]  /*0790*/  IADD3 R10, P1, PT, R2, 0x10, RZ ;  /* 0x00000010020a7810 */ /* 0x000fe40007f3e0ff */
[----:B------:R-:W-:-:S03]  /*07a0*/  IADD3 R8, P2, PT, R4, 0x10, RZ ;  /* 0x0000001004087810 */ /* 0x000fc60007f5e0ff */
[----:B------:R-:W-:Y:S02]  /*07b0*/  IMAD.X R17, RZ, RZ, R3, P1 ;  /* 0x000000ffff117224 */ /* 0x000fe400008e0603 */
[----:B0-----:R-:W-:Y:S02]  /*07c0*/  IMAD.X R9, RZ, RZ, R5, P2 ;  /* 0x000000ffff097224 */ /* 0x001fe400010e0605 */
[----:B-1----:R-:W-:Y:S01]  /*07d0*/  IMAD.MOV.U32 R2, RZ, RZ, R10 ;  /* 0x000000ffff027224 */ /* 0x002fe200078e000a */
[----:B------:R-:W-:Y:S01]  /*07e0*/  MOV R3, R17 ;  /* 0x0000001100037202 */ /* 0x000fe20000000f00 */
[----:B--2---:R0:W-:Y:S02]  /*07f0*/  STG.E desc[UR12][R4.64+0x4], R15 ;  /* 0x0000040f04007986 */ /* 0x0041e4000c10190c */
[----:B0-----:R-:W-:Y:S02]  /*0800*/  IMAD.MOV.U32 R4, RZ, RZ, R8 ;  /* 0x000000ffff047224 */ /* 0x001fe400078e0008 */
[----:B------:R-:W-:Y:S01]  /*0810*/  IMAD.MOV.U32 R5, RZ, RZ, R9 ;  /* 0x000000ffff057224 */ /* 0x000fe200078e0009 */
[----:B------:R-:W-:Y:S06]  /*0820*/  @P0 BRA `(.L_x_2) ;  /* 0xfffffffc00b40947 */ /* 0x000fec000383ffff */
.L_x_6:
[----:B------:R-:W-:-:S07]  /*0830*/  IMAD.MOV.U32 R7, RZ, RZ, RZ ;  /* 0x000000ffff077224 */ /* 0x000fce00078e00ff */
.L_x_1:
[----:B------:R-:W-:-:S04]  /*0840*/  LOP3.LUT R0, R0, 0x1, RZ, 0xc0, !PT ;  /* 0x0000000100007812 */ /* 0x000fc800078ec0ff */
[----:B------:R-:W-:-:S13]  /*0850*/  ISETP.NE.U32.AND P0, PT, R0, 0x1, PT ;  /* 0x000000010000780c */ /* 0x000fda0003f05070 */
[----:B------:R-:W-:Y:S05]  /*0860*/  @P0 EXIT ;  /* 0x000000000000094d */ /* 0x000fea0003800000 */
[----:B------:R-:W0:Y:S01]  /*0870*/  LDCU.128 UR4, c[0x0][0x380] ;  /* 0x00007000ff0477ac */ /* 0x000e220008000c00 */
[C---:B------:R-:W-:Y:S01]  /*0880*/  IMAD.SHL.U32 R4, R6.reuse, 0x4, RZ ;  /* 0x0000000406047824 */ /* 0x040fe200078e00ff */
[----:B------:R-:W-:-:S04]  /*0890*/  SHF.L.U64.HI R6, R6, 0x2, R7 ;  /* 0x0000000206067819 */ /* 0x000fc80000010207 */
[----:B0-----:R-:W-:-:S04]  /*08a0*/  IADD3 R2, P0, PT, R4, UR6, RZ ;  /* 0x0000000604027c10 */ /* 0x001fc8000ff1e0ff */
[----:B------:R-:W-:-:S06]  /*08b0*/  IADD3.X R3, PT, PT, R6, UR7, RZ, P0, !PT ;  /* 0x0000000706037c10 */ /* 0x000fcc00087fe4ff */
[----:B------:R-:W2:Y:S01]  /*08c0*/  LDG.E R3, desc[UR12][R2.64] ;  /* 0x0000000c02037981 */ /* 0x000ea2000c1e1900 */
[----:B------:R-:W-:-:S04]  /*08d0*/  IADD3 R4, P0, PT, R4, UR4, RZ ;  /* 0x0000000404047c10 */ /* 0x000fc8000ff1e0ff */
[----:B------:R-:W-:-:S05]  /*08e0*/  IADD3.X R5, PT, PT, R6, UR5, RZ, P0, !PT ;  /* 0x0000000506057c10 */ /* 0x000fca00087fe4ff */
[----:B--2---:R-:W-:Y:S01]  /*08f0*/  STG.E desc[UR12][R4.64], R3 ;  /* 0x0000000304007986 */ /* 0x004fe2000c10190c */
[----:B------:R-:W-:Y:S05]  /*0900*/  EXIT ;  /* 0x000000000000794d */ /* 0x000fea0003800000 */
.L_x_7:
        /* <DEDUP_REMOVED lines=15> */
.L_x_210:


//--------------------- .text.print_tree          --------------------------
	.section	.text.print_tree,"ax",@progbits
	.align	128
        .global         print_tree
        .type           print_tree,@function
        .size           print_tree,(.L_x_208 - print_tree)
        .other          print_tree,@"STO_CUDA_ENTRY STV_DEFAULT"
print_tree:
.text.print_tree:
[----:B------:R-:W0:Y:S01]  /*0000*/  LDC R1, c[0x0][0x37c] ;  /* 0x0000df00ff017b82 */ /* 0x000e220000000800 */
[----:B------:R-:W1:Y:S07]  /*0010*/  S2R R0, SR_TID.X ;  /* 0x0000000000007919 */ /* 0x000e6e0000002100 */
[----:B------:R-:W2:Y:S01]  /*0020*/  S2UR UR4, SR_CTAID.X ;  /* 0x00000000000479c3 */ /* 0x000ea20000002500 */
[----:B------:R-:W2:Y:S02]  /*0030*/  LDCU UR5, c[0x0][0x360] ;  /* 0x00006c00ff0577ac */ /* 0x000ea40008000800 */
[----:B--2---:R-:W-:Y:S01]  /*0040*/  UIMAD UR4, UR4, UR5, URZ ;  /* 0x00000005040472a4 */ /* 0x004fe2000f8e02ff */
[----:B-1----:R-:W-:-:S05]  /*0050*/  IMAD.MOV R0, RZ, RZ, -R0 ;  /* 0x000000ffff007224 */ /* 0x002fca00078e0a00 */
[----:B------:R-:W-:-:S13]  /*0060*/  ISETP.NE.AND P0, PT, R0, UR4, PT ;  /* 0x0000000400007c0c */ /* 0x000fda000bf05270 */
[----:B0-----:R-:W-:Y:S05]  /*0070*/  @P0 EXIT ;  /* 0x000000000000094d */ /* 0x001fea0003800000 */
[----:B------:R-:W-:Y:S01]  /*0080*/  MOV R2, 0x88 ;  /* 0x0000008800027802 */ /* 0x000fe20000000f00 */
[----:B------:R-:W0:Y:S01]  /*0090*/  LDCU.64 UR4, c[0x4][0x80] ;  /* 0x01001000ff0477ac */ /* 0x000e220008000a00 */
[----:B------:R-:W-:Y:S02]  /*00a0*/  CS2R R6, SRZ ;  /* 0x0000000000067805 */ /* 0x000fe4000001ff00 */
[----:B------:R1:W2:Y:S01]  /*00b0*/  LDC.64 R8, c[0x4][R2] ;  /* 0x0100000002087b82 */ /* 0x0002a20000000a00 */
[----:B0-----:R-:W-:Y:S02]  /*00c0*/  IMAD.U32 R4, RZ, RZ, UR4 ;  /* 0x00000004ff047e24 */ /* 0x001fe4000f8e00ff */
[----:B-1----:R-:W-:-:S07]  /*00d0*/  IMAD.U32 R5, RZ, RZ, UR5 ;  /* 0x00000005ff057e24 */ /* 0x002fce000f8e00ff */
[----:B------:R-:W-:-:S07]  /*00e0*/  LEPC R20, `(.L_x_8) ;  /* 0x000000001014794e */ /* 0x000fce0000000000 */
[----:B--2---:R-:W-:Y:S05]  /*00f0*/  CALL.ABS.NOINC R8 ;  /* 0x0000000008007343 */ /* 0x004fea0003c00000 */
.L_x_8:
[----:B------:R-:W0:Y:S01]  /*0100*/  LDCU.64 UR4, c[0x0][0x388] ;  /* 0x00007100ff0477ac */ /* 0x000e220008000a00 */
[----:B------:R-:W-:Y:S01]  /*0110*/  MOV R20, 0x160 ;  /* 0x0000016000147802 */ /* 0x000fe20000000f00 */
[----:B------:R-:W-:Y:S02]  /*0120*/  IMAD.MOV.U32 R21, RZ, RZ, 0x0 ;  /* 0x00000000ff157424 */ /* 0x000fe400078e00ff */
[----:B0-----:R-:W-:Y:S02]  /*0130*/  IMAD.U32 R4, RZ, RZ, UR4 ;  /* 0x00000004ff047e24 */ /* 0x001fe4000f8e00ff */
[----:B------:R-:W-:-:S07]  /*0140*/  IMAD.U32 R5, RZ, RZ, UR5 ;  /* 0x00000005ff057e24 */ /* 0x000fce000f8e00ff */
[----:B------:R-:W-:Y:S05]  /*0150*/  CALL.REL.NOINC `($print_tree$print_tr) ;  /* 0x0000000000207944 */ /* 0x000fea0003c00000 */
[----:B------:R-:W0:Y:S01]  /*0160*/  LDC.64 R2, c[0x4][R2] ;  /* 0x0100000002027b82 */ /* 0x000e220000000a00 */
[----:B------:R-:W1:Y:S01]  /*0170*/  LDCU.64 UR4, c[0x4][0x80] ;  /* 0x01001000ff0477ac */ /* 0x000e620008000a00 */
[----:B------:R-:W-:Y:S01]  /*0180*/  CS2R R6, SRZ ;  /* 0x0000000000067805 */ /* 0x000fe2000001ff00 */
[----:B-1----:R-:W-:Y:S02]  /*0190*/  IMAD.U32 R4, RZ, RZ, UR4 ;  /* 0x00000004ff047e24 */ /* 0x002fe4000f8e00ff */
[----:B------:R-:W-:-:S07]  /*01a0*/  IMAD.U32 R5, RZ, RZ, UR5 ;  /* 0x00000005ff057e24 */ /* 0x000fce000f8e00ff */
[----:B------:R-:W-:-:S07]  /*01b0*/  LEPC R20, `(.L_x_9) ;  /* 0x000000001014794e */ /* 0x000fce0000000000 */
[----:B0-----:R-:W-:Y:S05]  /*01c0*/  CALL.ABS.NOINC R2 ;  /* 0x0000000002007343 */ /* 0x001fea0003c00000 */
.L_x_9:
[----:B------:R-:W-:Y:S05]  /*01d0*/  EXIT ;  /* 0x000000000000794d */ /* 0x000fea0003800000 */
        .type           $print_tree$print_tr,@function
        .size           $print_tree$print_tr,(.L_x_208 - $print_tree$print_tr)
$print_tree$print_tr:
[----:B------:R-:W-:-:S05]  /*01e0*/  VIADD R1, R1, 0xffffffd0 ;  /* 0xffffffd001017836 */ /* 0x000fca0000000000 */
[----:B------:R-:W-:Y:S04]  /*01f0*/  STL [R1+0x28], R23 ;  /* 0x0000281701007387 */ /* 0x000fe80000100800 */
[----:B------:R-:W-:Y:S04]  /*0200*/  STL [R1+0x24], R22 ;  /* 0x0000241601007387 */ /* 0x000fe80000100800 */
[----:B------:R-:W-:Y:S04]  /*0210*/  STL [R1+0x20], R21 ;  /* 0x0000201501007387 */ /* 0x000fe80000100800 */
[----:B------:R-:W-:Y:S04]  /*0220*/  STL [R1+0x1c], R20 ;  /* 0x00001c1401007387 */ /* 0x000fe80000100800 */
[----:B------:R-:W-:Y:S04]  /*0230*/  STL [R1+0x10], R17 ;  /* 0x0000101101007387 */ /* 0x000fe80000100800 */
[----:B------:R-:W-:Y:S04]  /*0240*/  STL [R1+0xc], R16 ;  /* 0x00000c1001007387 */ /* 0x000fe80000100800 */
[----:B------:R0:W-:Y:S04]  /*0250*/  STL [R1+0x8], R2 ;  /* 0x0000080201007387 */ /* 0x0001e80000100800 */
[----:B------:R1:W-:Y:S04]  /*0260*/  STL [R1+0x18], R19 ;  /* 0x0000181301007387 */ /* 0x0003e80000100800 */
[----:B------:R2:W-:Y:S01]  /*0270*/  STL [R1+0x14], R18 ;  /* 0x0000141201007387 */ /* 0x0005e20000100800 */
[----:B0-----:R-:W0:Y:S05]  /*0280*/  BMOV.32.CLEAR R2, B6 ;  /* 0x0000000006027355 */ /* 0x001e2a0000100000 */
[----:B------:R-:W-:Y:S01]  /*0290*/  BSSY.RECONVERGENT B6, `(.L_x_10) ;  /* 0x0000024000067945 */ /* 0x000fe20003800200 */
[----:B-1----:R-:W-:-:S02]  /*02a0*/  IMAD.MOV.U32 R19, RZ, RZ, R5 ;  /* 0x000000ffff137224 */ /* 0x002fc400078e0005 */
[----:B--2---:R-:W-:Y:S01]  /*02b0*/  IMAD.MOV.U32 R18, RZ, RZ, R4 ;  /* 0x000000ffff127224 */ /* 0x004fe200078e0004 */
[----:B------:R-:W1:Y:S01]  /*02c0*/  LDCU UR4, c[0x0][0x2f8] ;  /* 0x00005f00ff0477ac */ /* 0x000e620008000800 */
[----:B------:R-:W2:Y:S03]  /*02d0*/  LDC.64 R22, c[0x0][0x358] ;  /* 0x0000d600ff167b82 */ /* 0x000ea60000000a00 */
[----:B------:R-:W-:Y:S01]  /*02e0*/  ISETP.NE.U32.AND P0, PT, R18, RZ, PT ;  /* 0x000000ff1200720c */ /* 0x000fe20003f05070 */
[----:B------:R-:W3:Y:S03]  /*02f0*/  LDCU UR5, c[0x0][0x2fc] ;  /* 0x00005f80ff0577ac */ /* 0x000ee60008000800 */
[----:B------:R-:W-:Y:S02]  /*0300*/  ISETP.NE.AND.EX P0, PT, R19, RZ, PT, P0 ;  /* 0x000000ff1300720c */ /* 0x000fe40003f05300 */
[----:B-1----:R-:W-:-:S05]  /*0310*/  IADD3 R17, P1, PT, R1, UR4, RZ ;  /* 0x0000000401117c10 */ /* 0x002fca000ff3e0ff */
[----:B---3--:R-:W-:-:S06]  /*0320*/  IMAD.X R16, RZ, RZ, UR5, P1 ;  /* 0x00000005ff107e24 */ /* 0x008fcc00088e06ff */
[----:B0-----:R-:W-:Y:S05]  /*0330*/  @!P0 BRA `(.L_x_11) ;  /* 0x0000000000648947 */ /* 0x001fea0003800000 */
[----:B--2---:R-:W-:Y:S02]  /*0340*/  R2UR UR4, R22 ;  /* 0x00000000160472ca */ /* 0x004fe400000e0000 */
[----:B------:R-:W-:-:S13]  /*0350*/  R2UR UR5, R23 ;  /* 0x00000000170572ca */ /* 0x000fda00000e0000 */
[----:B------:R0:W5:Y:S01]  /*0360*/  LD.E.64 R4, desc[UR4][R18.64+0x108] ;  /* 0x0001080412047980 */ /* 0x000162000c101b00 */
[----:B------:R-:W-:Y:S01]  /*0370*/  MOV R20, 0x3a0 ;  /* 0x000003a000147802 */ /* 0x000fe20000000f00 */
[----:B------:R-:W-:-:S07]  /*0380*/  IMAD.MOV.U32 R21, RZ, RZ, 0x0 ;  /* 0x00000000ff157424 */ /* 0x000fce00078e00ff */
[----:B0----5:R-:W-:Y:S05]  /*0390*/  CALL.REL.NOINC `($print_tree$print_tr) ;  /* 0xfffffffc00907944 */ /* 0x021fea0003c3ffff */
[----:B------:R-:W-:Y:S02]  /*03a0*/  R2UR UR4, R22 ;  /* 0x00000000160472ca */ /* 0x000fe400000e0000 */
[----:B------:R-:W-:-:S13]  /*03b0*/  R2UR UR5, R23 ;  /* 0x00000000170572ca */ /* 0x000fda00000e0000 */
[----:B------:R0:W5:Y:S01]  /*03c0*/  LD.E.64 R4, desc[UR4][R18.64+0x110] ;  /* 0x0001100412047980 */ /* 0x000162000c101b00 */
[----:B------:R-:W-:Y:S01]  /*03d0*/  MOV R20, 0x400 ;  /* 0x0000040000147802 */ /* 0x000fe20000000f00 */
[----:B------:R-:W-:-:S07]  /*03e0*/  IMAD.MOV.U32 R21, RZ, RZ, 0x0 ;  /* 0x00000000ff157424 */ /* 0x000fce00078e00ff */
[----:B0----5:R-:W-:Y:S05]  /*03f0*/  CALL.REL.NOINC `($print_tree$print_tr) ;  /* 0xfffffffc00787944 */ /* 0x021fea0003c3ffff */
[----:B------:R-:W-:Y:S02]  /*0400*/  R2UR UR4, R22 ;  /* 0x00000000160472ca */ /* 0x000fe400000e0000 */
[----:B------:R-:W-:-:S13]  /*0410*/  R2UR UR5, R23 ;  /* 0x00000000170572ca */ /* 0x000fda00000e0000 */
[----:B------:R-:W2:Y:S01]  /*0420*/  LD.E R18, desc[UR4][R18.64+0x124] ;  /* 0x0001240412127980 */ /* 0x000ea2000c101900 */
[----:B------:R-:W-:Y:S01]  /*0430*/  MOV R0, 0x88 ;  /* 0x0000008800007802 */ /* 0x000fe20000000f00 */
[----:B------:R-:W0:Y:S01]  /*0440*/  LDCU.64 UR4, c[0x4][0x78] ;  /* 0x01000f00ff0477ac */ /* 0x000e220008000a00 */
[----:B------:R-:W-:Y:S02]  /*0450*/  IMAD.MOV.U32 R6, RZ, RZ, R17 ;  /* 0x000000ffff067224 */ /* 0x000fe400078e0011 */
[----:B------:R1:W3:Y:S01]  /*0460*/  LDC.64 R8, c[0x4][R0] ;  /* 0x0100000000087b82 */ /* 0x0002e20000000a00 */
[----:B------:R-:W-:Y:S02]  /*0470*/  IMAD.MOV.U32 R7, RZ, RZ, R16 ;  /* 0x000000ffff077224 */ /* 0x000fe400078e0010 */
[----:B0-----:R-:W-:Y:S02]  /*0480*/  IMAD.U32 R4, RZ, RZ, UR4 ;  /* 0x00000004ff047e24 */ /* 0x001fe4000f8e00ff */
[----:B------:R-:W-:Y:S01]  /*0490*/  IMAD.U32 R5, RZ, RZ, UR5 ;  /* 0x00000005ff057e24 */ /* 0x000fe2000f8e00ff */
[----:B--23--:R1:W-:Y:S06]  /*04a0*/  STL [R1], R18 ;  /* 0x0000001201007387 */ /* 0x00c3ec0000100800 */
[----:B------:R-:W-:-:S07]  /*04b0*/  LEPC R20, `(.L_x_11) ;  /* 0x000000001014794e */ /* 0x000fce0000000000 */
[----:B-1----:R-:W-:Y:S05]  /*04c0*/  CALL.ABS.NOINC R8 ;  /* 0x0000000008007343 */ /* 0x002fea0003c00000 */
.L_x_11:
[----:B------:R-:W-:Y:S05]  /*04d0*/  BSYNC.RECONVERGENT B6 ;  /* 0x0000000000067941 */ /* 0x000fea0003800200 */
.L_x_10:
[----:B------:R-:W3:Y:S01]  /*04e0*/  LDL R20, [R1+0x1c] ;  /* 0x00001c0001147983 */ /* 0x000ee20000100800 */
[----:B------:R0:W-:Y:S05]  /*04f0*/  BMOV.32 B6, R2 ;  /* 0x0000000206007356 */ /* 0x0001ea0000000000 */
[----:B------:R-:W3:Y:S04]  /*0500*/  LDL R21, [R1+0x20] ;  /* 0x0000200001157983 */ /* 0x000ee80000100800 */
[----:B0-----:R-:W3:Y:S04]  /*0510*/  LDL R2, [R1+0x8] ;  /* 0x0000080001027983 */ /* 0x001ee80000100800 */
[----:B------:R-:W3:Y:S04]  /*0520*/  LDL R16, [R1+0xc] ;  /* 0x00000c0001107983 */ /* 0x000ee80000100800 */
[----:B------:R-:W3:Y:S04]  /*0530*/  LDL R17, [R1+0x10] ;  /* 0x0000100001117983 */ /* 0x000ee80000100800 */
[----:B------:R-:W3:Y:S04]  /*0540*/  LDL R18, [R1+0x14] ;  /* 0x0000140001127983 */ /* 0x000ee80000100800 */
[----:B------:R-:W3:Y:S04]  /*0550*/  LDL R19, [R1+0x18] ;  /* 0x0000180001137983 */ /* 0x000ee80000100800 */
[----:B--2---:R-:W3:Y:S04]  /*0560*/  LDL R22, [R1+0x24] ;  /* 0x0000240001167983 */ /* 0x004ee80000100800 */
[----:B------:R0:W3:Y:S02]  /*0570*/  LDL R23, [R1+0x28] ;  /* 0x0000280001177983 */ /* 0x0000e40000100800 */
[----:B0-----:R-:W-:Y:S01]  /*0580*/  VIADD R1, R1, 0x30 ;  /* 0x0000003001017836 */ /* 0x001fe20000000000 */
[----:B---3--:R-:W-:Y:S06]  /*0590*/  RET.REL.NODEC R20 `(print_tree) ;  /* 0xfffffff814987950 */ /* 0x008fec0003c3ffff */
.L_x_12:
        /* <DEDUP_REMOVED lines=14> */
.L_x_208:


//--------------------- .text.create_tree         --------------------------
	.section	.text.create_tree,"ax",@progbits
	.align	128
        .global         create_tree
        .type           create_tree,@function
        .size           create_tree,(.L_x_212 - create_tree)
        .other          create_tree,@"STO_CUDA_ENTRY STV_DEFAULT"
create_tree:
.text.create_tree:
[----:B------:R-:W0:Y:S01]  /*0000*/  LDC R1, c[0x0][0x37c] ;  /* 0x0000df00ff017b82 */ /* 0x000e220000000800 */
[----:B------:R-:W1:Y:S01]  /*0010*/  S2R R0, SR_TID.X ;  /* 0x0000000000007919 */ /* 0x000e620000002100 */
[----:B------:R-:W2:Y:S06]  /*0020*/  LDCU UR5, c[0x0][0x2fc] ;  /* 0x00005f80ff0577ac */ /* 0x000eac0008000800 */
[----:B------:R-:W1:Y:S01]  /*0030*/  S2UR UR6, SR_CTAID.X ;  /* 0x00000000000679c3 */ /* 0x000e620000002500 */
[----:B0-----:R-:W-:-:S07]  /*0040*/  VIADD R1, R1, 0xfffffff0 ;  /* 0xfffffff001017836 */ /* 0x001fce0000000000 */
[----:B------:R-:W-:Y:S08]  /*0050*/  BAR.SYNC.DEFER_BLOCKING 0x0 ;  /* 0x0000000000007b1d */ /* 0x000ff00000010000 */
[----:B------:R-:W1:Y:S01]  /*0060*/  LDC R25, c[0x0][0x360] ;  /* 0x0000d800ff197b82 */ /* 0x000e620000000800 */
[----:B------:R-:W0:Y:S01]  /*0070*/  LDCU UR7, c[0x0][0x380] ;  /* 0x00007000ff0777ac */ /* 0x000e220008000800 */
[----:B------:R-:W3:Y:S06]  /*0080*/  LDCU UR4, c[0x0][0x2f8] ;  /* 0x00005f00ff0477ac */ /* 0x000eec0008000800 */
[----:B------:R-:W4:Y:S01]  /*0090*/  LDC R24, c[0x0][0x390] ;  /* 0x0000e400ff187b82 */ /* 0x000f220000000800 */
[----:B---3--:R-:W-:Y:S01]  /*00a0*/  IADD3 R22, P1, PT, R1, UR4, RZ ;  /* 0x0000000401167c10 */ /* 0x008fe2000ff3e0ff */
[----:B-1----:R-:W-:-:S04]  /*00b0*/  IMAD R25, R25, UR6, R0 ;  /* 0x0000000619197c24 */ /* 0x002fc8000f8e0200 */
[----:B--2---:R-:W-:Y:S01]  /*00c0*/  IMAD.X R2, RZ, RZ, UR5, P1 ;  /* 0x00000005ff027e24 */ /* 0x004fe200088e06ff */
[----:B----4-:R-:W-:-:S04]  /*00d0*/  ISETP.GE.AND P0, PT, R24, 0x1, PT ;  /* 0x000000011800780c */ /* 0x010fc80003f06270 */
[----:B0-----:R-:W-:-:S13]  /*00e0*/  ISETP.GE.OR P0, PT, R25, UR7, !P0 ;  /* 0x0000000719007c0c */ /* 0x001fda000c706670 */
[----:B------:R-:W-:Y:S05]  /*00f0*/  @P0 EXIT ;  /* 0x000000000000094d */ /* 0x000fea0003800000 */
[----:B------:R-:W0:Y:S01]  /*0100*/  LDCU UR4, c[0x0][0x380] ;  /* 0x00007000ff0477ac */ /* 0x000e220008000800 */
[----:B------:R-:W-:Y:S01]  /*0110*/  LOP3.LUT R24, R24, 0x1, RZ, 0xc0, !PT ;  /* 0x0000000118187812 */ /* 0x000fe200078ec0ff */
[----:B------:R-:W1:Y:S01]  /*0120*/  LDCU.64 UR6, c[0x0][0x388] ;  /* 0x00007100ff0677ac */ /* 0x000e620008000a00 */
[----:B------:R-:W2:Y:S01]  /*0130*/  LDCU.64 UR36, c[0x0][0x358] ;  /* 0x00006b00ff2477ac */ /* 0x000ea20008000a00 */
[----:B------:R-:W-:Y:S01]  /*0140*/  UMOV UR38, URZ ;  /* 0x000000ff00267c82 */ /* 0x000fe20008000000 */
[----:B0-----:R-:W-:Y:S02]  /*0150*/  IMAD.U32 R23, RZ, RZ, UR4 ;  /* 0x00000004ff177e24 */ /* 0x001fe4000f8e00ff */
[----:B-1----:R-:W-:Y:S02]  /*0160*/  IMAD.U32 R34, RZ, RZ, UR6 ;  /* 0x00000006ff227e24 */ /* 0x002fe4000f8e00ff */
[----:B--2---:R-:W-:-:S07]  /*0170*/  IMAD.U32 R35, RZ, RZ, UR7 ;  /* 0x00000007ff237e24 */ /* 0x004fce000f8e00ff */
.L_x_190:
[----:B01----:R-:W0:Y:S01]  /*0180*/  LDC R10, c[0x0][0x390] ;  /* 0x0000e400ff0a7b82 */ /* 0x003e220000000800 */
[----:B------:R-:W-:-:S06]  /*0190*/  UIADD3 UR38, UPT, UPT, UR38, 0x1, URZ ;  /* 0x0000000126267890 */ /* 0x000fcc000fffe0ff */
[----:B0-----:R-:W-:-:S04]  /*01a0*/  ISETP.NE.AND P0, PT, R10, UR38, PT ;  /* 0x000000260a007c0c */ /* 0x001fc8000bf05270 */
[----:B------:R-:W-:-:S13]  /*01b0*/  ISETP.NE.OR P0, PT, R25, RZ, P0 ;  /* 0x000000ff1900720c */ /* 0x000fda0000705670 */
[----:B-----5:R-:W-:Y:S05]  /*01c0*/  @P0 BRA `(.L_x_13) ;  /* 0x0000006000a00947 */ /* 0x020fea0003800000 */
[----:B------:R-:W0:Y:S01]  /*01d0*/  LDCU UR4, c[0x0][0x2f8] ;  /* 0x00005f00ff0477ac */ /* 0x000e220008000800 */
[----:B------:R-:W-:Y:S02]  /*01e0*/  IADD3 R6, P0, PT, R22, 0x8, RZ ;  /* 0x0000000816067810 */ /* 0x000fe40007f1e0ff */
[----:B------:R-:W-:-:S03]  /*01f0*/  MOV R0, 0x88 ;  /* 0x0000008800007802 */ /* 0x000fc60000000f00 */
[----:B------:R-:W-:Y:S01]  /*0200*/  IMAD.X R7, RZ, RZ, R2, P0 ;  /* 0x000000ffff077224 */ /* 0x000fe200000e0602 */
[----:B------:R1:W2:Y:S01]  /*0210*/  LDC.64 R8, c[0x4][R0] ;  /* 0x0100000000087b82 */ /* 0x0002a20000000a00 */
[----:B0-----:R-:W-:Y:S01]  /*0220*/  VIADD R3, R6, -UR4 ;  /* 0x8000000406037c36 */ /* 0x001fe20008000000 */
[----:B------:R-:W0:Y:S04]  /*0230*/  LDCU.64 UR4, c[0x4][0x70] ;  /* 0x01000e00ff0477ac */ /* 0x000e280008000a00 */
[----:B------:R1:W-:Y:S01]  /*0240*/  STL [R3], R10 ;  /* 0x0000000a03007387 */ /* 0x0003e20000100800 */
[----:B0-----:R-:W-:Y:S02]  /*0250*/  IMAD.U32 R4, RZ, RZ, UR4 ;  /* 0x00000004ff047e24 */ /* 0x001fe4000f8e00ff */
[----:B-1----:R-:W-:-:S07]  /*0260*/  IMAD.U32 R5, RZ, RZ, UR5 ;  /* 0x00000005ff057e24 */ /* 0x002fce000f8e00ff */
[----:B------:R-:W-:-:S07]  /*0270*/  LEPC R20, `(.L_x_14) ;  /* 0x000000001014794e */ /* 0x000fce0000000000 */
[----:B--2---:R-:W-:Y:S05]  /*0280*/  CALL.ABS.NOINC R8 ;  /* 0x0000000008007343 */ /* 0x004fea0003c00000 */
.L_x_14:
[----:B------:R-:W-:Y:S01]  /*0290*/  PRMT R26, RZ, 0x7610, R26 ;  /* 0x00007610ff1a7816 */ /* 0x000fe2000000001a */
[----:B------:R-:W-:Y:S02]  /*02a0*/  IMAD.MOV.U32 R27, RZ, RZ, -0x40 ;  /* 0xffffffc0ff1b7424 */ /* 0x000fe400078e00ff */
[----:B------:R-:W-:Y:S02]  /*02b0*/  IMAD.MOV.U32 R28, RZ, RZ, R34 ;  /* 0x000000ffff1c7224 */ /* 0x000fe400078e0022 */
[----:B------:R-:W-:-:S07]  /*02c0*/  IMAD.MOV.U32 R29, RZ, RZ, R35 ;  /* 0x000000ffff1d7224 */ /* 0x000fce00078e0023 */
.L_x_180:
[----:B----4-:R-:W2:Y:S01]  /*02d0*/  LD.E R3, desc[UR36][R28.64] ;  /* 0x000000241c037980 */ /* 0x010ea2000c101900 */
[----:B------:R-:W-:Y:S01]  /*02e0*/  IMAD.MOV.U32 R0, RZ, RZ, R27 ;  /* 0x000000ffff007224 */ /* 0x000fe200078e001b */
[----:B------:R-:W-:Y:S01]  /*02f0*/  BSSY.RECONVERGENT B10, `(.L_x_15) ;  /* 0x00006110000a7945 */ /* 0x000fe20003800200 */
[----:B------:R-:W-:-:S05]  /*0300*/  VIADD R27, R27, 0x1 ;  /* 0x000000011b1b7836 */ /* 0x000fca0000000000 */
[----:B------:R-:W-:-:S04]  /*0310*/  ISETP.NE.AND P1, PT, R27, RZ, PT ;  /* 0x000000ff1b00720c */ /* 0x000fc80003f25270 */
[----:B------:R-:W-:Y:S02]  /*0320*/  P2R R32, PR, RZ, 0x2 ;  /* 0x00000002ff207803 */ /* 0x000fe40000000000 */
[----:B--2---:R-:W-:-:S13]  /*0330*/  ISETP.NE.AND P0, PT, R3, RZ, PT ;  /* 0x000000ff0300720c */ /* 0x004fda0003f05270 */
[----:B------:R-:W-:Y:S05]  /*0340*/  @!P0 BRA `(.L_x_16) ;  /* 0x00000060002c8947 */ /* 0x000fea0003800000 */
[----:B------:R-:W2:Y:S01]  /*0350*/  LD.E.64 R16, desc[UR36][R34.64+0x118] ;  /* 0x0001182422107980 */ /* 0x000ea2000c101b00 */
[----:B------:R-:W-:Y:S01]  /*0360*/  VIADD R36, R0, 0x40 ;  /* 0x0000004000247836 */ /* 0x000fe20000000000 */
[----:B------:R-:W-:Y:S04]  /*0370*/  BSSY.RECONVERGENT B6, `(.L_x_17) ;  /* 0x0000010000067945 */ /* 0x000fe80003800200 */
[----:B------:R-:W-:Y:S02]  /*0380*/  SHF.R.U32.HI R18, RZ, 0x3, R36 ;  /* 0x00000003ff127819 */ /* 0x000fe40000011624 */
[----:B------:R-:W-:Y:S02]  /*0390*/  LOP3.LUT R19, R36, 0x7, RZ, 0xc0, !PT ;  /* 0x0000000724137812 */ /* 0x000fe400078ec0ff */
[----:B--2---:R-:W-:-:S04]  /*03a0*/  ISETP.NE.U32.AND P0, PT, R16, RZ, PT ;  /* 0x000000ff1000720c */ /* 0x004fc80003f05070 */
[----:B------:R-:W-:-:S13]  /*03b0*/  ISETP.NE.AND.EX P0, PT, R17, RZ, PT, P0 ;  /* 0x000000ff1100720c */ /* 0x000fda0003f05300 */
[----:B------:R-:W-:Y:S05]  /*03c0*/  @P0 BRA `(.L_x_18) ;  /* 0x0000000000280947 */ /* 0x000fea0003800000 */
[----:B------:R-:W-:Y:S01]  /*03d0*/  MOV R8, 0x88 ;  /* 0x0000008800087802 */ /* 0x000fe20000000f00 */
[----:B------:R-:W0:Y:S01]  /*03e0*/  LDCU.64 UR4, c[0x4][0x50] ;  /* 0x01000a00ff0477ac */ /* 0x000e220008000a00 */
[----:B------:R-:W-:-:S04]  /*03f0*/  CS2R R6, SRZ ;  /* 0x0000000000067805 */ /* 0x000fc8000001ff00 */
[----:B------:R-:W1:Y:S01]  /*0400*/  LDC.64 R8, c[0x4][R8] ;  /* 0x0100000008087b82 */ /* 0x000e620000000a00 */
[----:B0-----:R-:W-:Y:S02]  /*0410*/  IMAD.U32 R4, RZ, RZ, UR4 ;  /* 0x00000004ff047e24 */ /* 0x001fe4000f8e00ff */
[----:B------:R-:W-:-:S07]  /*0420*/  IMAD.U32 R5, RZ, RZ, UR5 ;  /* 0x00000005ff057e24 */ /* 0x000fce000f8e00ff */
[----:B------:R-:W-:-:S07]  /*0430*/  LEPC R20, `(.L_x_19) ;  /* 0x000000001014794e */ /* 0x000fce0000000000 */
[----:B-1----:R-:W-:Y:S05]  /*0440*/  CALL.ABS.NOINC R8 ;  /* 0x0000000008007343 */ /* 0x002fea0003c00000 */
.L_x_19:
[----:B------:R-:W-:Y:S02]  /*0450*/  IMAD.MOV.U32 R16, RZ, RZ, R34 ;  /* 0x000000ffff107224 */ /* 0x000fe400078e0022 */
[----:B------:R-:W-:-:S07]  /*0460*/  IMAD.MOV.U32 R17, RZ, RZ, R35 ;  /* 0x000000ffff117224 */ /* 0x000fce00078e0023 */
.L_x_18:
[----:B------:R-:W-:Y:S05]  /*0470*/  BSYNC.RECONVERGENT B6 ;  /* 0x0000000000067941 */ /* 0x000fea0003800200 */
.L_x_17:
        /* <DEDUP_REMOVED lines=11> */
.L_x_20:
[----:B------:R-:W-:-:S05]  /*0530*/  LOP3.LUT R31, R19, 0x38, R36, 0xf8, !PT ;  /* 0x00000038131f7812 */ /* 0x000fca00078ef824 */
[----:B------:R-:W-:-:S06]  /*0540*/  IMAD.WIDE.U32 R4, R31, 0x4, R16 ;  /* 0x000000041f047825 */ /* 0x000fcc00078e0010 */
[----:B------:R-:W2:Y:S01]  /*0550*/  LD.E R4, desc[UR36][R4.64] ;  /* 0x0000002404047980 */ /* 0x000ea2000c101900 */
[----:B------:R-:W-:Y:S01]  /*0560*/  BSSY.RECONVERGENT B9, `(.L_x_21) ;  /* 0x00005e8000097945 */ /* 0x000fe20003800200 */
[----:B--2---:R-:W-:-:S13]  /*0570*/  ISETP.NE.AND P0, PT, R4, 0x2, PT ;  /* 0x000000020400780c */ /* 0x004fda0003f05270 */
[----:B------:R-:W-:Y:S05]  /*0580*/  @!P0 BRA `(.L_x_22) ;  /* 0x0000004c003c8947 */ /* 0x000fea0003800000 */
[----:B------:R-:W-:-:S04]  /*0590*/  ISETP.NE.AND P0, PT, R24, RZ, PT ;  /* 0x000000ff1800720c */ /* 0x000fc80003f05270 */
[----:B------:R-:W-:-:S13]  /*05a0*/  ISETP.NE.OR P0, PT, R4, 0x1, P0 ;  /* 0x000000010400780c */ /* 0x000fda0000705670 */
[----:B------:R-:W-:Y:S05]  /*05b0*/  @P0 BRA `(.L_x_23) ;  /* 0x0000005c00880947 */ /* 0x000fea0003800000 */
[----:B------:R0:W1:Y:S01]  /*05c0*/  LDC.64 R8, c[0x4][R30] ;  /* 0x010000001e087b82 */ /* 0x0000620000000a00 */
[----:B------:R-:W2:Y:S01]  /*05d0*/  LDCU.64 UR4, c[0x4][0x60] ;  /* 0x01000c00ff0477ac */ /* 0x000ea20008000a00 */
[----:B------:R-:W-:Y:S01]  /*05e0*/  CS2R R6, SRZ ;  /* 0x0000000000067805 */ /* 0x000fe2000001ff00 */
[----:B--2---:R-:W-:Y:S02]  /*05f0*/  IMAD.U32 R4, RZ, RZ, UR4 ;  /* 0x00000004ff047e24 */ /* 0x004fe4000f8e00ff */
[----:B0-----:R-:W-:-:S07]  /*0600*/  IMAD.U32 R5, RZ, RZ, UR5 ;  /* 0x00000005ff057e24 */ /* 0x001fce000f8e00ff */
[----:B------:R-:W-:-:S07]  /*0610*/  LEPC R20, `(.L_x_24) ;  /* 0x000000001014794e */ /* 0x000fce0000000000 */
[----:B-1----:R-:W-:Y:S05]  /*0620*/  CALL.ABS.NOINC R8 ;  /* 0x0000000008007343 */ /* 0x002fea0003c00000 */
.L_x_24:
[----:B------:R-:W-:-:S05]  /*0630*/  IMAD.WIDE.U32 R16, R31, 0x4, R34 ;  /* 0x000000041f107825 */ /* 0x000fca00078e0022 */
[----:B------:R-:W2:Y:S01]  /*0640*/  LD.E R9, desc[UR36][R16.64] ;  /* 0x0000002410097980 */ /* 0x000ea2000c101900 */
[----:B------:R-:W-:Y:S01]  /*0650*/  BSSY.RECONVERGENT B0, `(.L_x_25) ;  /* 0x000000d000007945 */ /* 0x000fe20003800200 */
[----:B------:R-:W-:Y:S02]  /*0660*/  VIADD R30, R18, 0xffffffff ;  /* 0xffffffff121e7836 */ /* 0x000fe40000000000 */
[----:B------:R-:W-:Y:S01]  /*0670*/  VIADD R7, R19, 0xffffffff ;  /* 0xffffffff13077836 */ /* 0x000fe20000000000 */
[----:B--2---:R-:W-:-:S13]  /*0680*/  ISETP.NE.AND P0, PT, R9, 0x1, PT ;  /* 0x000000010900780c */ /* 0x004fda0003f05270 */
[----:B------:R-:W-:Y:S05]  /*0690*/  @!P0 BRA `(.L_x_26) ;  /* 0x00000000001c8947 */ /* 0x000fea0003800000 */
[----:B------:R-:W-:Y:S01]  /*06a0*/  ISETP.NE.AND P0, PT, R9, 0x16, PT ;  /* 0x000000160900780c */ /* 0x000fe20003f05270 */
[----:B------:R-:W-:-:S03]  /*06b0*/  IMAD.MOV.U32 R0, RZ, RZ, 0x2 ;  /* 0x00000002ff007424 */ /* 0x000fc600078e00ff */
[----:B------:R-:W-:-:S13]  /*06c0*/  ISETP.EQ.OR P0, PT, R9, 0x2, !P0 ;  /* 0x000000020900780c */ /* 0x000fda0004702670 */
[----:B------:R-:W-:Y:S05]  /*06d0*/  @P0 BRA `(.L_x_27) ;  /* 0x0000000000100947 */ /* 0x000fea0003800000 */
[----:B------:R-:W-:-:S04]  /*06e0*/  ISETP.NE.AND P0, PT, R9, 0xb, PT ;  /* 0x0000000b0900780c */ /* 0x000fc80003f05270 */
[----:B------:R-:W-:Y:S01]  /*06f0*/  SEL R0, RZ, 0x1, P0 ;  /* 0x00000001ff007807 */ /* 0x000fe20000000000 */
[----:B------:R-:W-:Y:S08]  /*0700*/  BRA `(.L_x_27) ;  /* 0x0000000000047947 */ /* 0x000ff00003800000 */
.L_x_26:
[----:B------:R-:W-:-:S07]  /*0710*/  IMAD.MOV.U32 R0, RZ, RZ, 0x1 ;  /* 0x00000001ff007424 */ /* 0x000fce00078e00ff */
.L_x_27:
[----:B------:R-:W-:Y:S05]  /*0720*/  BSYNC.RECONVERGENT B0 ;  /* 0x0000000000007941 */ /* 0x000fea0003800200 */
.L_x_25:
[----:B------:R-:W-:Y:S01]  /*0730*/  VIMNMX.U32 R3, PT, PT, R30, R7, !PT ;  /* 0x000000071e037248 */ /* 0x000fe20007fe0000 */
[----:B------:R-:W-:Y:S03]  /*0740*/  BSSY.RECONVERGENT B7, `(.L_x_28) ;  /* 0x00000fa000077945 */ /* 0x000fe60003800200 */
[----:B------:R-:W-:-:S13]  /*0750*/  ISETP.GE.U32.AND P0, PT, R3, 0x8, PT ;  /* 0x000000080300780c */ /* 0x000fda0003f06070 */
[----:B------:R-:W-:Y:S05]  /*0760*/  @!P0 BRA `(.L_x_29) ;  /* 0x0000000000248947 */ /* 0x000fea0003800000 */
        /* <DEDUP_REMOVED lines=8> */
.L_x_30:
[----:B------:R-:W-:Y:S05]  /*07f0*/  BRA `(.L_x_31) ;  /* 0x0000000c00b87947 */ /* 0x000fea0003800000 */
.L_x_29:
[----:B------:R-:W-:Y:S01]  /*0800*/  ISETP.GT.AND P0, PT, R9, 0xa, PT ;  /* 0x0000000a0900780c */ /* 0x000fe20003f04270 */
[----:B------:R-:W-:Y:S01]  /*0810*/  BSSY.RELIABLE B6, `(.L_x_32) ;  /* 0x000001a000067945 */ /* 0x000fe20003800100 */
[----:B------:R-:W-:-:S11]  /*0820*/  IMAD.MOV.U32 R3, RZ, RZ, 0x2 ;  /* 0x00000002ff037424 */ /* 0x000fd600078e00ff */
[----:B------:R-:W-:Y:S05]  /*0830*/  @P0 BRA `(.L_x_33) ;  /* 0x0000000000180947 */ /* 0x000fea0003800000 */
[----:B------:R-:W-:-:S05]  /*0840*/  IMAD.MOV.U32 R4, RZ, RZ, 0x2 ;  /* 0x00000002ff047424 */ /* 0x000fca00078e00ff */
[----:B------:R-:W-:-:S05]  /*0850*/  VIADDMNMX.U32 R4, R9, 0xffffffff, R4, PT ;  /* 0xffffffff09047846 */ /* 0x000fca0003800004 */
[----:B------:R-:W-:-:S04]  /*0860*/  IMAD.SHL.U32 R6, R4, 0x4, RZ ;  /* 0x0000000404067824 */ /* 0x000fc800078e00ff */
[----:B------:R-:W0:Y:S02]  /*0870*/  LDC R4, c[0x2][R6] ;  /* 0x0080000006047b82 */ /* 0x000e240000000800 */
[----:B0-----:R-:W-:-:S04]  /*0880*/  SHF.R.S32.HI R5, RZ, 0x1f, R4 ;  /* 0x0000001fff057819 */ /* 0x001fc80000011404 */
.L_x_192:
[----:B------:R-:W-:Y:S05]  /*0890*/  BRX R4 -0x8a0                                      (*"BRANCH_TARGETS .L_x_34,.L_x_35,.L_x_195"*) ;  /* 0xfffffff404d87949 */ /* 0x000fea000383ffff */
.L_x_33:
[----:B------:R-:W-:-:S13]  /*08a0*/  ISETP.NE.AND P0, PT, R9, 0xb, PT ;  /* 0x0000000b0900780c */ /* 0x000fda0003f05270 */
[----:B------:R-:W-:Y:S05]  /*08b0*/  @!P0 BRA `(.L_x_34) ;  /* 0x0000000000388947 */ /* 0x000fea0003800000 */
[----:B------:R-:W-:-:S13]  /*08c0*/  ISETP.NE.AND P0, PT, R9, 0x16, PT ;  /* 0x000000160900780c */ /* 0x000fda0003f05270 */
[----:B------:R-:W-:Y:S05]  /*08d0*/  @P0 BREAK.RELIABLE B6 ;  /* 0x0000000000060942 */ /* 0x000fea0003800100 */
[----:B------:R-:W-:Y:S05]  /*08e0*/  @!P0 BRA `(.L_x_35) ;  /* 0x0000000000308947 */ /* 0x000fea0003800000 */
[----:B------:R-:W-:Y:S05]  /*08f0*/  BRA `(.L_x_36) ;  /* 0x0000000000047947 */ /* 0x000fea0003800000 */
.L_x_195:
[----:B------:R-:W-:Y:S05]  /*0900*/  BREAK.RELIABLE B6 ;  /* 0x0000000000067942 */ /* 0x000fea0003800100 */
.L_x_36:
        /* <DEDUP_REMOVED lines=8> */
.L_x_37:
[----:B------:R-:W-:Y:S05]  /*0990*/  BRA `(.L_x_31) ;  /* 0x0000000c00507947 */ /* 0x000fea0003800000 */
.L_x_34:
[----:B------:R-:W-:-:S07]  /*09a0*/  IMAD.MOV.U32 R3, RZ, RZ, 0x1 ;  /* 0x00000001ff037424 */ /* 0x000fce00078e00ff */
.L_x_35:
[----:B------:R-:W-:Y:S05]  /*09b0*/  BSYNC.RELIABLE B6 ;  /* 0x0000000000067941 */ /* 0x000fea0003800100 */
.L_x_32:
[----:B------:R-:W-:-:S13]  /*09c0*/  ISETP.NE.AND P0, PT, R3, R0, PT ;  /* 0x000000000300720c */ /* 0x000fda0003f05270 */
        /* <DEDUP_REMOVED lines=9> */
.L_x_39:
[----:B------:R-:W-:Y:S05]  /*0a60*/  BRA `(.L_x_31) ;  /* 0x0000000c001c7947 */ /* 0x000fea0003800000 */
.L_x_38:
[----:B------:R-:W-:-:S04]  /*0a70*/  IMAD R5, R30, 0x8, R7 ;  /* 0x000000081e057824 */ /* 0x000fc800078e0207 */
[----:B------:R-:W-:-:S06]  /*0a80*/  IMAD.WIDE.U32 R4, R5, 0x4, R34 ;  /* 0x0000000405047825 */ /* 0x000fcc00078e0022 */
[----:B------:R-:W2:Y:S02]  /*0a90*/  LD.E R4, desc[UR36][R4.64] ;  /* 0x0000002404047980 */ /* 0x000ea4000c101900 */
[----:B--2---:R-:W-:-:S13]  /*0aa0*/  ISETP.NE.AND P0, PT, R4, RZ, PT ;  /* 0x000000ff0400720c */ /* 0x004fda0003f05270 */
        /* <DEDUP_REMOVED lines=9> */
.L_x_41:
[----:B------:R-:W-:Y:S05]  /*0b40*/  BRA `(.L_x_31) ;  /* 0x0000000800e47947 */ /* 0x000fea0003800000 */
.L_x_40:
[----:B------:R-:W-:-:S04]  /*0b50*/  ISETP.NE.AND P0, PT, R9, 0x16, PT ;  /* 0x000000160900780c */ /* 0x000fc80003f05270 */
[----:B------:R-:W-:-:S13]  /*0b60*/  ISETP.NE.OR P0, PT, R0, 0x2, !P0 ;  /* 0x000000020000780c */ /* 0x000fda0004705670 */
        /* <DEDUP_REMOVED lines=9> */
.L_x_43:
[----:B------:R-:W-:Y:S05]  /*0c00*/  BRA `(.L_x_31) ;  /* 0x0000000800b47947 */ /* 0x000fea0003800000 */
.L_x_42:
        /* <DEDUP_REMOVED lines=8> */
.L_x_44:
[----:B------:R-:W-:Y:S01]  /*0c90*/  LOP3.LUT P0, RZ, R26, 0xff, RZ, 0xc0, !PT ;  /* 0x000000ff1aff7812 */ /* 0x000fe2000780c0ff */
[----:B------:R-:W-:-:S12]  /*0ca0*/  BSSY.RECONVERGENT B6, `(.L_x_45) ;  /* 0x0000022000067945 */ /* 0x000fd80003800200 */
        /* <DEDUP_REMOVED lines=8> */
.L_x_47:
[----:B------:R-:W-:Y:S01]  /*0d30*/  MOV R6, 0x90 ;  /* 0x0000009000067802 */ /* 0x000fe20000000f00 */
[----:B------:R-:W-:Y:S02]  /*0d40*/  IMAD.MOV.U32 R4, RZ, RZ, 0x130 ;  /* 0x00000130ff047424 */ /* 0x000fe400078e00ff */
[----:B------:R-:W-:-:S03]  /*0d50*/  IMAD.MOV.U32 R5, RZ, RZ, RZ ;  /* 0x000000ffff057224 */ /* 0x000fc600078e00ff */
[----:B------:R-:W0:Y:S04]  /*0d60*/  LDC.64 R6, c[0x4][R6] ;  /* 0x0100000006067b82 */ /* 0x000e280000000a00 */
[----:B------:R-:W-:-:S07]  /*0d70*/  LEPC R20, `(.L_x_48) ;  /* 0x000000001014794e */ /* 0x000fce0000000000 */
[----:B0-----:R-:W-:Y:S05]  /*0d80*/  CALL.ABS.NOINC R6 ;  /* 0x0000000006007343 */ /* 0x001fea0003c00000 */
.L_x_48:
[----:B------:R1:W-:Y:S04]  /*0d90*/  ST.E.64 desc[UR36][R4.64+0x108], RZ ;  /* 0x000108ff04007985 */ /* 0x0003e8000c101b24 */
[----:B------:R1:W-:Y:S04]  /*0da0*/  ST.E.64 desc[UR36][R4.64+0x110], RZ ;  /* 0x000110ff04007985 */ /* 0x0003e8000c101b24 */
[----:B------:R1:W-:Y:S04]  /*0db0*/  ST.E.64 desc[UR36][R34.64+0x108], R4 ;  /* 0x0001080422007985 */ /* 0x0003e8000c101b24 */
[----:B------:R1:W-:Y:S04]  /*0dc0*/  ST.E.64 desc[UR36][R4.64+0x118], R34 ;  /* 0x0001182204007985 */ /* 0x0003e8000c101b24 */
[----:B------:R1:W5:Y:S01]  /*0dd0*/  LD.E.64 R6, desc[UR36][R34.64+0x108] ;  /* 0x0001082422067980 */ /* 0x000362000c101b00 */
[----:B------:R-:W-:Y:S05]  /*0de0*/  BRA `(.L_x_49) ;  /* 0x0000000000347947 */ /* 0x000fea0003800000 */
.L_x_46:
[----:B------:R-:W-:Y:S01]  /*0df0*/  MOV R6, 0x90 ;  /* 0x0000009000067802 */ /* 0x000fe20000000f00 */
[----:B------:R-:W-:Y:S02]  /*0e00*/  IMAD.MOV.U32 R4, RZ, RZ, 0x130 ;  /* 0x00000130ff047424 */ /* 0x000fe400078e00ff */
[----:B------:R-:W-:-:S03]  /*0e10*/  IMAD.MOV.U32 R5, RZ, RZ, RZ ;  /* 0x000000ffff057224 */ /* 0x000fc600078e00ff */
[----:B------:R-:W0:Y:S04]  /*0e20*/  LDC.64 R6, c[0x4][R6] ;  /* 0x0100000006067b82 */ /* 0x000e280000000a00 */
[----:B------:R-:W-:-:S07]  /*0e30*/  LEPC R20, `(.L_x_50) ;  /* 0x000000001014794e */ /* 0x000fce0000000000 */
[----:B0-----:R-:W-:Y:S05]  /*0e40*/  CALL.ABS.NOINC R6 ;  /* 0x0000000006007343 */ /* 0x001fea0003c00000 */
.L_x_50:
[----:B------:R0:W-:Y:S04]  /*0e50*/  ST.E.64 desc[UR36][R4.64+0x108], RZ ;  /* 0x000108ff04007985 */ /* 0x0001e8000c101b24 */
[----:B------:R0:W-:Y:S04]  /*0e60*/  ST.E.64 desc[UR36][R4.64+0x110], RZ ;  /* 0x000110ff04007985 */ /* 0x0001e8000c101b24 */
[----:B------:R0:W-:Y:S04]  /*0e70*/  ST.E.64 desc[UR36][R4.64+0x118], RZ ;  /* 0x000118ff04007985 */ /* 0x0001e8000c101b24 */
[----:B------:R-:W2:Y:S04]  /*0e80*/  LD.E.64 R8, desc[UR36][R34.64+0x118] ;  /* 0x0001182422087980 */ /* 0x000ea8000c101b00 */
[----:B------:R0:W-:Y:S04]  /*0e90*/  ST.E.64 desc[UR36][R34.64+0x110], R4 ;  /* 0x0001100422007985 */ /* 0x0001e8000c101b24 */
[----:B--2---:R0:W-:Y:S04]  /*0ea0*/  ST.E.64 desc[UR36][R4.64+0x118], R8 ;  /* 0x0001180804007985 */ /* 0x0041e8000c101b24 */
[----:B------:R0:W5:Y:S02]  /*0eb0*/  LD.E.64 R6, desc[UR36][R34.64+0x110] ;  /* 0x0001102422067980 */ /* 0x000164000c101b00 */
.L_x_49:
[----:B------:R-:W-:Y:S05]  /*0ec0*/  BSYNC.RECONVERGENT B6 ;  /* 0x0000000000067941 */ /* 0x000fea0003800200 */
.L_x_45:
[----:B01---5:R-:W2:Y:S04]  /*0ed0*/  LD.E.64 R4, desc[UR36][R6.64+0x118] ;  /* 0x0001182406047980 */ /* 0x023ea8000c101b00 */
[----:B--2---:R-:W2:Y:S04]  /*0ee0*/  LD.E R3, desc[UR36][R4.64] ;  /* 0x0000002404037980 */ /* 0x004ea8000c101900 */
[----:B--2---:R0:W-:Y:S04]  /*0ef0*/  ST.E desc[UR36][R6.64], R3 ;  /* 0x0000000306007985 */ /* 0x0041e8000c101924 */
[----:B------:R-:W2:Y:S04]  /*0f00*/  LD.E R9, desc[UR36][R4.64+0x4] ;  /* 0x0000042404097980 */ /* 0x000ea8000c101900 */
[----:B--2---:R1:W-:Y:S04]  /*0f10*/  ST.E desc[UR36][R6.64+0x4], R9 ;  /* 0x0000040906007985 */ /* 0x0043e8000c101924 */
[----:B------:R-:W2:Y:S04]  /*0f20*/  LD.E R11, desc[UR36][R4.64+0x8] ;  /* 0x00000824040b7980 */ /* 0x000ea8000c101900 */
[----:B--2---:R2:W-:Y:S04]  /*0f30*/  ST.E desc[UR36][R6.64+0x8], R11 ;  /* 0x0000080b06007985 */ /* 0x0045e8000c101924 */
[----:B------:R-:W3:Y:S04]  /*0f40*/  LD.E R13, desc[UR36][R4.64+0xc] ;  /* 0x00000c24040d7980 */ /* 0x000ee8000c101900 */
[----:B---3--:R3:W-:Y:S04]  /*0f50*/  ST.E desc[UR36][R6.64+0xc], R13 ;  /* 0x00000c0d06007985 */ /* 0x0087e8000c101924 */
[----:B------:R-:W4:Y:S04]  /*0f60*/  LD.E R15, desc[UR36][R4.64+0x10] ;  /* 0x00001024040f7980 */ /* 0x000f28000c101900 */
[----:B----4-:R4:W-:Y:S04]  /*0f70*/  ST.E desc[UR36][R6.64+0x10], R15 ;  /* 0x0000100f06007985 */ /* 0x0109e8000c101924 */
[----:B------:R-:W2:Y:S04]  /*0f80*/  LD.E R21, desc[UR36][R4.64+0x14] ;  /* 0x0000142404157980 */ /* 0x000ea8000c101900 */
[----:B--2---:R2:W-:Y:S04]  /*0f90*/  ST.E desc[UR36][R6.64+0x14], R21 ;  /* 0x0000141506007985 */ /* 0x0045e8000c101924 */
[----:B0-----:R-:W3:Y:S04]  /*0fa0*/  LD.E R3, desc[UR36][R4.64+0x18] ;  /* 0x0000182404037980 */ /* 0x001ee8000c101900 */
[----:B---3--:R0:W-:Y:S04]  /*0fb0*/  ST.E desc[UR36][R6.64+0x18], R3 ;  /* 0x0000180306007985 */ /* 0x0081e8000c101924 */
[----:B-1----:R-:W3:Y:S04]  /*0fc0*/  LD.E R9, desc[UR36][R4.64+0x1c] ;  /* 0x00001c2404097980 */ /* 0x002ee8000c101900 */
[----:B---3--:R1:W-:Y:S04]  /*0fd0*/  ST.E desc[UR36][R6.64+0x1c], R9 ;  /* 0x00001c0906007985 */ /* 0x0083e8000c101924 */
[----:B------:R-:W3:Y:S04]  /*0fe0*/  LD.E R11, desc[UR36][R4.64+0x20] ;  /* 0x00002024040b7980 */ /* 0x000ee8000c101900 */
[----:B---3--:R3:W-:Y:S04]  /*0ff0*/  ST.E desc[UR36][R6.64+0x20], R11 ;  /* 0x0000200b06007985 */ /* 0x0087e8000c101924 */
[----:B------:R-:W4:Y:S04]  /*1000*/  LD.E R13, desc[UR36][R4.64+0x24] ;  /* 0x00002424040d7980 */ /* 0x000f28000c101900 */
[----:B----4-:R4:W-:Y:S04]  /*1010*/  ST.E desc[UR36][R6.64+0x24], R13 ;  /* 0x0000240d06007985 */ /* 0x0109e8000c101924 */
[----:B------:R-:W2:Y:S04]  /*1020*/  LD.E R15, desc[UR36][R4.64+0x28] ;  /* 0x00002824040f7980 */ /* 0x000ea8000c101900 */
[----:B--2---:R2:W-:Y:S04]  /*1030*/  ST.E desc[UR36][R6.64+0x28], R15 ;  /* 0x0000280f06007985 */ /* 0x0045e8000c101924 */
[----:B------:R-:W3:Y:S04]  /*1040*/  LD.E R21, desc[UR36][R4.64+0x2c] ;  /* 0x00002c2404157980 */ /* 0x000ee8000c101900 */
[----:B---3--:R3:W-:Y:S04]  /*1050*/  ST.E desc[UR36][R6.64+0x2c], R21 ;  /* 0x00002c1506007985 */ /* 0x0087e8000c101924 */
[----:B0-----:R-:W4:Y:S04]  /*1060*/  LD.E R3, desc[UR36][R4.64+0x30] ;  /* 0x0000302404037980 */ /* 0x001f28000c101900 */
[----:B----4-:R0:W-:Y:S04]  /*1070*/  ST.E desc[UR36][R6.64+0x30], R3 ;  /* 0x0000300306007985 */ /* 0x0101e8000c101924 */
[----:B-1----:R-:W4:Y:S04]  /*1080*/  LD.E R9, desc[UR36][R4.64+0x34] ;  /* 0x0000342404097980 */ /* 0x002f28000c101900 */
[----:B----4-:R1:W-:Y:S04]  /*1090*/  ST.E desc[UR36][R6.64+0x34], R9 ;  /* 0x0000340906007985 */ /* 0x0103e8000c101924 */
[----:B------:R-:W4:Y:S04]  /*10a0*/  LD.E R11, desc[UR36][R4.64+0x38] ;  /* 0x00003824040b7980 */ /* 0x000f28000c101900 */
[----:B----4-:R4:W-:Y:S04]  /*10b0*/  ST.E desc[UR36][R6.64+0x38], R11 ;  /* 0x0000380b06007985 */ /* 0x0109e8000c101924 */
[----:B------:R-:W2:Y:S04]  /*10c0*/  LD.E R13, desc[UR36][R4.64+0x3c] ;  /* 0x00003c24040d7980 */ /* 0x000ea8000c101900 */
[----:B--2---:R2:W-:Y:S04]  /*10d0*/  ST.E desc[UR36][R6.64+0x3c], R13 ;  /* 0x00003c0d06007985 */ /* 0x0045e8000c101924 */
[----:B------:R-:W3:Y:S04]  /*10e0*/  LD.E R15, desc[UR36][R4.64+0x40] ;  /* 0x00004024040f7980 */ /* 0x000ee8000c101900 */
[----:B---3--:R3:W-:Y:S04]  /*10f0*/  ST.E desc[UR36][R6.64+0x40], R15 ;  /* 0x0000400f06007985 */ /* 0x0087e8000c101924 */
[----:B------:R-:W4:Y:S04]  /*1100*/  LD.E R21, desc[UR36][R4.64+0x44] ;  /* 0x0000442404157980 */ /* 0x000f28000c101900 */
[----:B----4-:R4:W-:Y:S04]  /*1110*/  ST.E desc[UR36][R6.64+0x44], R21 ;  /* 0x0000441506007985 */ /* 0x0109e8000c101924 */
[----:B0-----:R-:W2:Y:S04]  /*1120*/  LD.E R3, desc[UR36][R4.64+0x48] ;  /* 0x0000482404037980 */ /* 0x001ea8000c101900 */
[----:B--2---:R0:W-:Y:S04]  /*1130*/  ST.E desc[UR36][R6.64+0x48], R3 ;  /* 0x0000480306007985 */ /* 0x0041e8000c101924 */
[----:B-1----:R-:W2:Y:S04]  /*1140*/  LD.E R9, desc[UR36][R4.64+0x4c] ;  /* 0x00004c2404097980 */ /* 0x002ea8000c101900 */
        /* <DEDUP_REMOVED lines=81> */
[----:B0-----:R-:W2:Y:S04]  /*1660*/  LD.E R3, desc[UR36][R4.64+0xf0] ;  /* 0x0000f02404037980 */ /* 0x001ea8000c101900 */
[----:B--2---:R4:W-:Y:S04]  /*1670*/  ST.E desc[UR36][R6.64+0xf0], R3 ;  /* 0x0000f00306007985 */ /* 0x0049e8000c101924 */
[----:B-1----:R-:W2:Y:S04]  /*1680*/  LD.E R9, desc[UR36][R4.64+0xf4] ;  /* 0x0000f42404097980 */ /* 0x002ea8000c101900 */
[----:B--2---:R4:W-:Y:S04]  /*1690*/  ST.E desc[UR36][R6.64+0xf4], R9 ;  /* 0x0000f40906007985 */ /* 0x0049e8000c101924 */
[----:B------:R-:W2:Y:S04]  /*16a0*/  LD.E R11, desc[UR36][R4.64+0xf8] ;  /* 0x0000f824040b7980 */ /* 0x000ea8000c101900 */
[----:B--2---:R4:W-:Y:S04]  /*16b0*/  ST.E desc[UR36][R6.64+0xf8], R11 ;  /* 0x0000f80b06007985 */ /* 0x0049e8000c101924 */
[----:B---3--:R-:W2:Y:S04]  /*16c0*/  LD.E R13, desc[UR36][R4.64+0xfc] ;  /* 0x0000fc24040d7980 */ /* 0x008ea8000c101900 */
[----:B--2---:R4:W-:Y:S02]  /*16d0*/  ST.E desc[UR36][R6.64+0xfc], R13 ;  /* 0x0000fc0d06007985 */ /* 0x0049e4000c101924 */
.L_x_31:
[----:B------:R-:W-:Y:S05]  /*16e0*/  BSYNC.RECONVERGENT B7 ;  /* 0x0000000000077941 */ /* 0x000fea0003800200 */
.L_x_28:
[----:B----4-:R-:W2:Y:S01]  /*16f0*/  LD.E R6, desc[UR36][R16.64] ;  /* 0x0000002410067980 */ /* 0x010ea2000c101900 */
[----:B------:R-:W-:Y:S01]  /*1700*/  BSSY.RECONVERGENT B0, `(.L_x_51) ;  /* 0x000000b000007945 */ /* 0x000fe20003800200 */
        /* <DEDUP_REMOVED lines=9> */
.L_x_52:
[----:B------:R-:W-:-:S07]  /*17a0*/  IMAD.MOV.U32 R0, RZ, RZ, 0x1 ;  /* 0x00000001ff007424 */ /* 0x000fce00078e00ff */
.L_x_53:
[----:B------:R-:W-:Y:S05]  /*17b0*/  BSYNC.RECONVERGENT B0 ;  /* 0x0000000000007941 */ /* 0x000fea0003800200 */
.L_x_51:
[----:B------:R-:W-:Y:S01]  /*17c0*/  ISETP.GE.U32.AND P0, PT, R30, 0x8, PT ;  /* 0x000000081e00780c */ /* 0x000fe20003f06070 */
[----:B------:R-:W-:Y:S01]  /*17d0*/  BSSY.RECONVERGENT B7, `(.L_x_54) ;  /* 0x00000fa000077945 */ /* 0x000fe20003800200 */
[----:B------:R-:W-:-:S13]  /*17e0*/  ISETP.NE.AND P1, PT, R19, 0x7, PT ;  /* 0x000000071300780c */ /* 0x000fda0003f25270 */
[----:B------:R-:W-:Y:S05]  /*17f0*/  @!P0 BRA P1, `(.L_x_55) ;  /* 0x0000000000248947 */ /* 0x000fea0000800000 */
        /* <DEDUP_REMOVED lines=8> */
.L_x_56:
[----:B------:R-:W-:Y:S05]  /*1880*/  BRA `(.L_x_57) ;  /* 0x0000000c00b87947 */ /* 0x000fea0003800000 */
.L_x_55:
        /* <DEDUP_REMOVED lines=9> */
.L_x_196:
[----:B------:R-:W-:Y:S05]  /*1920*/  BRX R4 -0x1930                                     (*"BRANCH_TARGETS .L_x_60,.L_x_61,.L_x_199"*) ;  /* 0xffffffe404b47949 */ /* 0x000fea000383ffff */
.L_x_59:
[----:B------:R-:W-:-:S13]  /*1930*/  ISETP.NE.AND P0, PT, R6, 0xb, PT ;  /* 0x0000000b0600780c */ /* 0x000fda0003f05270 */
[----:B------:R-:W-:Y:S05]  /*1940*/  @!P0 BRA `(.L_x_60) ;  /* 0x0000000000388947 */ /* 0x000fea0003800000 */
[----:B------:R-:W-:-:S13]  /*1950*/  ISETP.NE.AND P0, PT, R6, 0x16, PT ;  /* 0x000000160600780c */ /* 0x000fda0003f05270 */
[----:B------:R-:W-:Y:S05]  /*1960*/  @P0 BREAK.RELIABLE B6 ;  /* 0x0000000000060942 */ /* 0x000fea0003800100 */
[----:B------:R-:W-:Y:S05]  /*1970*/  @!P0 BRA `(.L_x_61) ;  /* 0x0000000000308947 */ /* 0x000fea0003800000 */
[----:B------:R-:W-:Y:S05]  /*1980*/  BRA `(.L_x_62) ;  /* 0x0000000000047947 */ /* 0x000fea0003800000 */
.L_x_199:
[----:B------:R-:W-:Y:S05]  /*1990*/  BREAK.RELIABLE B6 ;  /* 0x0000000000067942 */ /* 0x000fea0003800100 */
.L_x_62:
        /* <DEDUP_REMOVED lines=8> */
.L_x_63:
[----:B------:R-:W-:Y:S05]  /*1a20*/  BRA `(.L_x_57) ;  /* 0x0000000c00507947 */ /* 0x000fea0003800000 */
.L_x_60:
[----:B------:R-:W-:-:S07]  /*1a30*/  IMAD.MOV.U32 R3, RZ, RZ, 0x1 ;  /* 0x00000001ff037424 */ /* 0x000fce00078e00ff */
.L_x_61:
[----:B------:R-:W-:Y:S05]  /*1a40*/  BSYNC.RELIABLE B6 ;  /* 0x0000000000067941 */ /* 0x000fea0003800100 */
.L_x_58:
        /* <DEDUP_REMOVED lines=10> */
.L_x_65:
[----:B------:R-:W-:Y:S05]  /*1af0*/  BRA `(.L_x_57) ;  /* 0x0000000c001c7947 */ /* 0x000fea0003800000 */
.L_x_64:
        /* <DEDUP_REMOVED lines=13> */
.L_x_67:
[----:B------:R-:W-:Y:S05]  /*1bd0*/  BRA `(.L_x_57) ;  /* 0x0000000800e47947 */ /* 0x000fea0003800000 */
.L_x_66:
        /* <DEDUP_REMOVED lines=11> */
.L_x_69:
[----:B------:R-:W-:Y:S05]  /*1c90*/  BRA `(.L_x_57) ;  /* 0x0000000800b47947 */ /* 0x000fea0003800000 */
.L_x_68:
        /* <DEDUP_REMOVED lines=8> */
.L_x_70:
        /* <DEDUP_REMOVED lines=10> */
.L_x_73:
[----:B------:R-:W-:Y:S01]  /*1dc0*/  MOV R6, 0x90 ;  /* 0x0000009000067802 */ /* 0x000fe20000000f00 */
[----:B------:R-:W-:Y:S02]  /*1dd0*/  IMAD.MOV.U32 R4, RZ, RZ, 0x130 ;  /* 0x00000130ff047424 */ /* 0x000fe400078e00ff */
[----:B------:R-:W-:-:S03]  /*1de0*/  IMAD.MOV.U32 R5, RZ, RZ, RZ ;  /* 0x000000ffff057224 */ /* 0x000fc600078e00ff */
[----:B------:R-:W0:Y:S04]  /*1df0*/  LDC.64 R6, c[0x4][R6] ;  /* 0x0100000006067b82 */ /* 0x000e280000000a00 */
[----:B------:R-:W-:-:S07]  /*1e00*/  LEPC R20, `(.L_x_74) ;  /* 0x000000001014794e */ /* 0x000fce0000000000 */
[----:B0-----:R-:W-:Y:S05]  /*1e10*/  CALL.ABS.NOINC R6 ;  /* 0x0000000006007343 */ /* 0x001fea0003c00000 */
.L_x_74:
[----:B------:R0:W-:Y:S04]  /*1e20*/  ST.E.64 desc[UR36][R4.64+0x108], RZ ;  /* 0x000108ff04007985 */ /* 0x0001e8000c101b24 */
[----:B------:R0:W-:Y:S04]  /*1e30*/  ST.E.64 desc[UR36][R4.64+0x110], RZ ;  /* 0x000110ff04007985 */ /* 0x0001e8000c101b24 */
[----:B------:R0:W-:Y:S04]  /*1e40*/  ST.E.64 desc[UR36][R34.64+0x108], R4 ;  /* 0x0001080422007985 */ /* 0x0001e8000c101b24 */
[----:B------:R0:W-:Y:S04]  /*1e50*/  ST.E.64 desc[UR36][R4.64+0x118], R34 ;  /* 0x0001182204007985 */ /* 0x0001e8000c101b24 */
[----:B------:R0:W5:Y:S01]  /*1e60*/  LD.E.64 R6, desc[UR36][R34.64+0x108] ;  /* 0x0001082422067980 */ /* 0x000162000c101b00 */
[----:B------:R-:W-:Y:S05]  /*1e70*/  BRA `(.L_x_75) ;  /* 0x0000000000347947 */ /* 0x000fea0003800000 */
.L_x_72:
[----:B------:R-:W-:Y:S01]  /*1e80*/  MOV R6, 0x90 ;  /* 0x0000009000067802 */ /* 0x000fe20000000f00 */
[----:B------:R-:W-:Y:S02]  /*1e90*/  IMAD.MOV.U32 R4, RZ, RZ, 0x130 ;  /* 0x00000130ff047424 */ /* 0x000fe400078e00ff */
[----:B------:R-:W-:-:S03]  /*1ea0*/  IMAD.MOV.U32 R5, RZ, RZ, RZ ;  /* 0x000000ffff057224 */ /* 0x000fc600078e00ff */
[----:B------:R-:W0:Y:S04]  /*1eb0*/  LDC.64 R6, c[0x4][R6] ;  /* 0x0100000006067b82 */ /* 0x000e280000000a00 */
[----:B------:R-:W-:-:S07]  /*1ec0*/  LEPC R20, `(.L_x_76) ;  /* 0x000000001014794e */ /* 0x000fce0000000000 */
[----:B0-----:R-:W-:Y:S05]  /*1ed0*/  CALL.ABS.NOINC R6 ;  /* 0x0000000006007343 */ /* 0x001fea0003c00000 */
.L_x_76:
[----:B------:R1:W-:Y:S04]  /*1ee0*/  ST.E.64 desc[UR36][R4.64+0x108], RZ ;  /* 0x000108ff04007985 */ /* 0x0003e8000c101b24 */
[----:B------:R1:W-:Y:S04]  /*1ef0*/  ST.E.64 desc[UR36][R4.64+0x110], RZ ;  /* 0x000110ff04007985 */ /* 0x0003e8000c101b24 */
[----:B------:R1:W-:Y:S04]  /*1f00*/  ST.E.64 desc[UR36][R4.64+0x118], RZ ;  /* 0x000118ff04007985 */ /* 0x0003e8000c101b24 */
[----:B------:R-:W2:Y:S04]  /*1f10*/  LD.E.64 R8, desc[UR36][R34.64+0x118] ;  /* 0x0001182422087980 */ /* 0x000ea8000c101b00 */
[----:B------:R1:W-:Y:S04]  /*1f20*/  ST.E.64 desc[UR36][R34.64+0x110], R4 ;  /* 0x0001100422007985 */ /* 0x0003e8000c101b24 */
[----:B--2---:R1:W-:Y:S04]  /*1f30*/  ST.E.64 desc[UR36][R4.64+0x118], R8 ;  /* 0x0001180804007985 */ /* 0x0043e8000c101b24 */
[----:B------:R1:W5:Y:S02]  /*1f40*/  LD.E.64 R6, desc[UR36][R34.64+0x110] ;  /* 0x0001102422067980 */ /* 0x000364000c101b00 */
.L_x_75:
[----:B------:R-:W-:Y:S05]  /*1f50*/  BSYNC.RECONVERGENT B6 ;  /* 0x0000000000067941 */ /* 0x000fea0003800200 */
.L_x_71:
        /* <DEDUP_REMOVED lines=129> */
.L_x_57:
[----:B------:R-:W-:Y:S05]  /*2770*/  BSYNC.RECONVERGENT B7 ;  /* 0x0000000000077941 */ /* 0x000fea0003800200 */
.L_x_54:
[----:B----4-:R-:W2:Y:S01]  /*2780*/  LD.E R6, desc[UR36][R16.64] ;  /* 0x0000002410067980 */ /* 0x010ea2000c101900 */
        /* <DEDUP_REMOVED lines=12> */
.L_x_78:
[----:B------:R-:W-:-:S07]  /*2850*/  IMAD.MOV.U32 R3, RZ, RZ, 0x1 ;  /* 0x00000001ff037424 */ /* 0x000fce00078e00ff */
.L_x_79:
[----:B------:R-:W-:Y:S05]  /*2860*/  BSYNC.RECONVERGENT B0 ;  /* 0x0000000000007941 */ /* 0x000fea0003800200 */
.L_x_77:
[----:B------:R-:W-:Y:S01]  /*2870*/  VIMNMX.U32 R4, PT, PT, R31, R0, !PT ;  /* 0x000000001f047248 */ /* 0x000fe20007fe0000 */
[----:B------:R-:W-:Y:S01]  /*2880*/  IMAD.SHL.U32 R30, R30, 0x8, RZ ;  /* 0x000000081e1e7824 */ /* 0x000fe200078e00ff */
[----:B------:R-:W-:Y:S02]  /*2890*/  BSSY.RECONVERGENT B8, `(.L_x_80) ;  /* 0x0000149000087945 */ /* 0x000fe40003800200 */
[----:B------:R-:W-:Y:S02]  /*28a0*/  ISETP.GE.U32.AND P0, PT, R4, 0x8, PT ;  /* 0x000000080400780c */ /* 0x000fe40003f06070 */
[----:B------:R-:W-:Y:S02]  /*28b0*/  LOP3.LUT R7, R30, R19, RZ, 0xfc, !PT ;  /* 0x000000131e077212 */ /* 0x000fe400078efcff */
[----:B------:R-:W-:Y:S02]  /*28c0*/  SHF.R.S32.HI R5, RZ, 0x1f, R30 ;  /* 0x0000001fff057819 */ /* 0x000fe4000001141e */
[----:B------:R-:W-:-:S04]  /*28d0*/  LEA R36, P2, R7, R34, 0x2 ;  /* 0x0000002207247211 */ /* 0x000fc800078410ff */
[----:B------:R-:W-:-:S03]  /*28e0*/  LEA.HI.X R37, R7, R35, R5, 0x2, P2 ;  /* 0x0000002307257211 */ /* 0x000fc600010f1405 */
[----:B------:R-:W-:Y:S06]  /*28f0*/  @!P0 BRA `(.L_x_81) ;  /* 0x0000000000248947 */ /* 0x000fec0003800000 */
        /* <DEDUP_REMOVED lines=8> */
.L_x_82:
[----:B------:R-:W-:Y:S05]  /*2980*/  BRA `(.L_x_83) ;  /* 0x0000001000e47947 */ /* 0x000fea0003800000 */
.L_x_81:
[----:B------:R-:W-:Y:S01]  /*2990*/  ISETP.GT.AND P0, PT, R6, 0xa, PT ;  /* 0x0000000a0600780c */ /* 0x000fe20003f04270 */
[----:B------:R-:W-:Y:S01]  /*29a0*/  BSSY.RELIABLE B6, `(.L_x_84) ;  /* 0x0000017000067945 */ /* 0x000fe20003800100 */
[----:B------:R-:W-:-:S11]  /*29b0*/  IMAD.MOV.U32 R4, RZ, RZ, 0x2 ;  /* 0x00000002ff047424 */ /* 0x000fd600078e00ff */
[----:B------:R-:W-:Y:S05]  /*29c0*/  @P0 BRA `(.L_x_85) ;  /* 0x0000000000140947 */ /* 0x000fea0003800000 */
[----:B------:R-:W-:Y:S05]  /*29d0*/  @!P1 BRA `(.L_x_86) ;  /* 0x0000000000489947 */ /* 0x000fea0003800000 */
[----:B------:R-:W-:-:S13]  /*29e0*/  ISETP.NE.AND P0, PT, R6, 0x2, PT ;  /* 0x000000020600780c */ /* 0x000fda0003f05270 */
[----:B------:R-:W-:Y:S05]  /*29f0*/  @P0 BREAK.RELIABLE B6 ;  /* 0x0000000000060942 */ /* 0x000fea0003800100 */
[----:B------:R-:W-:Y:S05]  /*2a00*/  @!P0 BRA `(.L_x_87) ;  /* 0x0000000000408947 */ /* 0x000fea0003800000 */
[----:B------:R-:W-:Y:S05]  /*2a10*/  BRA `(.L_x_88) ;  /* 0x0000000000147947 */ /* 0x000fea0003800000 */
.L_x_85:
[----:B------:R-:W-:-:S13]  /*2a20*/  ISETP.NE.AND P0, PT, R6, 0xb, PT ;  /* 0x0000000b0600780c */ /* 0x000fda0003f05270 */
[----:B------:R-:W-:Y:S05]  /*2a30*/  @!P0 BRA `(.L_x_86) ;  /* 0x0000000000308947 */ /* 0x000fea0003800000 */
[----:B------:R-:W-:-:S13]  /*2a40*/  ISETP.NE.AND P0, PT, R6, 0x16, PT ;  /* 0x000000160600780c */ /* 0x000fda0003f05270 */
[----:B------:R-:W-:Y:S05]  /*2a50*/  @P0 BREAK.RELIABLE B6 ;  /* 0x0000000000060942 */ /* 0x000fea0003800100 */
[----:B------:R-:W-:Y:S05]  /*2a60*/  @!P0 BRA `(.L_x_87) ;  /* 0x0000000000288947 */ /* 0x000fea0003800000 */
.L_x_88:
        /* <DEDUP_REMOVED lines=8> */
.L_x_89:
[----:B------:R-:W-:Y:S05]  /*2af0*/  BRA `(.L_x_83) ;  /* 0x0000001000887947 */ /* 0x000fea0003800000 */
.L_x_86:
[----:B------:R-:W-:-:S07]  /*2b00*/  IMAD.MOV.U32 R4, RZ, RZ, 0x1 ;  /* 0x00000001ff047424 */ /* 0x000fce00078e00ff */
.L_x_87:
[----:B------:R-:W-:Y:S05]  /*2b10*/  BSYNC.RELIABLE B6 ;  /* 0x0000000000067941 */ /* 0x000fea0003800100 */
.L_x_84:
        /* <DEDUP_REMOVED lines=10> */
.L_x_91:
[----:B------:R-:W-:Y:S05]  /*2bc0*/  BRA `(.L_x_83) ;  /* 0x0000001000547947 */ /* 0x000fea0003800000 */
.L_x_90:
        /* <DEDUP_REMOVED lines=13> */
.L_x_93:
[----:B------:R-:W-:Y:S05]  /*2ca0*/  BRA `(.L_x_83) ;  /* 0x00000010001c7947 */ /* 0x000fea0003800000 */
.L_x_92:
        /* <DEDUP_REMOVED lines=11> */
.L_x_95:
[----:B------:R-:W-:Y:S05]  /*2d60*/  BRA `(.L_x_83) ;  /* 0x0000000c00ec7947 */ /* 0x000fea0003800000 */
.L_x_94:
[----:B------:R-:W-:Y:S01]  /*2d70*/  ISETP.NE.AND P2, PT, R6, 0xb, PT ;  /* 0x0000000b0600780c */ /* 0x000fe20003f45270 */
[----:B------:R-:W-:-:S12]  /*2d80*/  BSSY.RELIABLE B7, `(.L_x_96) ;  /* 0x000004c000077945 */ /* 0x000fd80003800100 */
[----:B------:R-:W-:Y:S05]  /*2d90*/  @P0 BRA P2, `(.L_x_97) ;  /* 0x0000000000940947 */ /* 0x000fea0001000000 */
[----:B------:R-:W2:Y:S01]  /*2da0*/  LD.E R4, desc[UR36][R36.64+-0x4] ;  /* 0xfffffc2424047980 */ /* 0x000ea2000c101900 */
[----:B------:R-:W-:Y:S01]  /*2db0*/  BSSY.RELIABLE B6, `(.L_x_98) ;  /* 0x0000021000067945 */ /* 0x000fe20003800100 */
[----:B------:R-:W-:Y:S01]  /*2dc0*/  IMAD.MOV.U32 R3, RZ, RZ, 0x2 ;  /* 0x00000002ff037424 */ /* 0x000fe200078e00ff */
[----:B--2---:R-:W-:-:S13]  /*2dd0*/  ISETP.GT.AND P2, PT, R4, 0x1, PT ;  /* 0x000000010400780c */ /* 0x004fda0003f44270 */
[----:B------:R-:W-:Y:S05]  /*2de0*/  @P2 BRA `(.L_x_99) ;  /* 0x0000000000182947 */ /* 0x000fea0003800000 */
[----:B------:R-:W-:-:S13]  /*2df0*/  ISETP.NE.AND P2, PT, R4, RZ, PT ;  /* 0x000000ff0400720c */ /* 0x000fda0003f45270 */
[----:B------:R-:W-:Y:S05]  /*2e00*/  @!P2 BRA `(.L_x_100) ;  /* 0x00000000006ca947 */ /* 0x000fea0003800000 */
[----:B------:R-:W-:-:S13]  /*2e10*/  ISETP.NE.AND P2, PT, R4, 0x1, PT ;  /* 0x000000010400780c */ /* 0x000fda0003f45270 */
[----:B------:R-:W-:Y:S05]  /*2e20*/  @P2 BRA `(.L_x_101) ;  /* 0x0000000000142947 */ /* 0x000fea0003800000 */
[----:B------:R-:W-:Y:S01]  /*2e30*/  IMAD.MOV.U32 R3, RZ, RZ, 0x1 ;  /* 0x00000001ff037424 */ /* 0x000fe200078e00ff */
[----:B------:R-:W-:Y:S06]  /*2e40*/  BRA `(.L_x_102) ;  /* 0x0000000000147947 */ /* 0x000fec0003800000 */
.L_x_99:
[----:B------:R-:W-:-:S04]  /*2e50*/  ISETP.NE.AND P2, PT, R4, 0x16, PT ;  /* 0x000000160400780c */ /* 0x000fc80003f45270 */
[----:B------:R-:W-:-:S13]  /*2e60*/  ISETP.EQ.OR P2, PT, R4, 0x2, !P2 ;  /* 0x000000020400780c */ /* 0x000fda0005742670 */
[----:B------:R-:W-:Y:S05]  /*2e70*/  @P2 BRA `(.L_x_102) ;  /* 0x0000000000082947 */ /* 0x000fea0003800000 */
.L_x_101:
[----:B------:R-:W-:-:S04]  /*2e80*/  ISETP.NE.AND P2, PT, R4, 0xb, PT ;  /* 0x0000000b0400780c */ /* 0x000fc80003f45270 */
[----:B------:R-:W-:-:S09]  /*2e90*/  SEL R3, RZ, 0x1, P2 ;  /* 0x00000001ff037807 */ /* 0x000fd20001000000 */
.L_x_102:
[----:B------:R-:W-:-:S04]  /*2ea0*/  ISETP.NE.AND P2, PT, R6, 0xb, PT ;  /* 0x0000000b0600780c */ /* 0x000fc80003f45270 */
[----:B------:R-:W-:Y:S02]  /*2eb0*/  SEL R4, RZ, 0x1, P2 ;  /* 0x00000001ff047807 */ /* 0x000fe40001000000 */
[----:B------:R-:W-:Y:S02]  /*2ec0*/  ISETP.NE.AND P2, PT, R6, 0x2, PT ;  /* 0x000000020600780c */ /* 0x000fe40003f45270 */
[----:B------:R-:W-:-:S04]  /*2ed0*/  SEL R4, R4, 0x2, P0 ;  /* 0x0000000204047807 */ /* 0x000fc80000000000 */
[----:B------:R-:W-:-:S04]  /*2ee0*/  SEL R4, R4, 0x2, P2 ;  /* 0x0000000204047807 */ /* 0x000fc80001000000 */
[----:B------:R-:W-:-:S13]  /*2ef0*/  ISETP.NE.AND P2, PT, R3, R4, PT ;  /* 0x000000040300720c */ /* 0x000fda0003f45270 */
[----:B------:R-:W-:Y:S05]  /*2f00*/  @!P2 BREAK.RELIABLE B6 ;  /* 0x000000000006a942 */ /* 0x000fea0003800100 */
[----:B------:R-:W-:Y:S05]  /*2f10*/  @!P2 BREAK.RELIABLE B7 ;  /* 0x000000000007a942 */ /* 0x000fea0003800100 */
        /* <DEDUP_REMOVED lines=9> */
.L_x_103:
[----:B------:R-:W-:Y:S05]  /*2fb0*/  BRA `(.L_x_83) ;  /* 0x0000000c00587947 */ /* 0x000fea0003800000 */
.L_x_100:
[----:B------:R-:W-:Y:S05]  /*2fc0*/  BSYNC.RELIABLE B6 ;  /* 0x0000000000067941 */ /* 0x000fea0003800100 */
.L_x_98:
[----:B------:R-:W-:-:S13]  /*2fd0*/  ISETP.EQ.OR P0, PT, R6, 0xb, !P0 ;  /* 0x0000000b0600780c */ /* 0x000fda0004702670 */
[----:B------:R-:W-:Y:S05]  /*2fe0*/  @P0 BRA `(.L_x_104) ;  /* 0x0000000000940947 */ /* 0x000fea0003800000 */
.L_x_97:
[----:B------:R-:W-:Y:S02]  /*2ff0*/  IMAD.IADD R3, R18, 0x1, R31 ;  /* 0x0000000112037824 */ /* 0x000fe400078e021f */
[----:B------:R-:W-:Y:S02]  /*3000*/  IMAD.IADD R0, R19, 0x1, R0 ;  /* 0x0000000113007824 */ /* 0x000fe400078e0200 */
[----:B------:R-:W-:-:S05]  /*3010*/  IMAD.SHL.U32 R3, R3, 0x4, RZ ;  /* 0x0000000403037824 */ /* 0x000fca00078e00ff */
[----:B------:R-:W-:-:S04]  /*3020*/  LOP3.LUT R3, R3, 0x38, RZ, 0xc0, !PT ;  /* 0x0000003803037812 */ /* 0x000fc800078ec0ff */
[----:B------:R-:W-:-:S05]  /*3030*/  LEA.HI R3, R0, R3, RZ, 0x1f ;  /* 0x0000000300037211 */ /* 0x000fca00078ff8ff */
[----:B------:R-:W-:-:S06]  /*3040*/  IMAD.WIDE.U32 R4, R3, 0x4, R34 ;  /* 0x0000000403047825 */ /* 0x000fcc00078e0022 */
[----:B------:R-:W2:Y:S02]  /*3050*/  LD.E R4, desc[UR36][R4.64] ;  /* 0x0000002404047980 */ /* 0x000ea4000c101900 */
[----:B--2---:R-:W-:-:S13]  /*3060*/  ISETP.NE.AND P0, PT, R4, RZ, PT ;  /* 0x000000ff0400720c */ /* 0x004fda0003f05270 */
[----:B------:R-:W-:Y:S05]  /*3070*/  @!P0 BREAK.RELIABLE B7 ;  /* 0x0000000000078942 */ /* 0x000fea0003800100 */
[----:B------:R-:W-:Y:S05]  /*3080*/  @!P0 BRA `(.L_x_105) ;  /* 0x0000000000488947 */ /* 0x000fea0003800000 */
[----:B------:R-:W-:Y:S01]  /*3090*/  ISETP.NE.AND P0, PT, R4, 0x1, PT ;  /* 0x000000010400780c */ /* 0x000fe20003f05270 */
[----:B------:R-:W-:-:S12]  /*30a0*/  BSSY.RECONVERGENT B0, `(.L_x_106) ;  /* 0x000000a000007945 */ /* 0x000fd80003800200 */
        /* <DEDUP_REMOVED lines=8> */
.L_x_107:
[----:B------:R-:W-:-:S07]  /*3130*/  IMAD.MOV.U32 R0, RZ, RZ, 0x1 ;  /* 0x00000001ff007424 */ /* 0x000fce00078e00ff */
.L_x_108:
[----:B------:R-:W-:Y:S05]  /*3140*/  BSYNC.RECONVERGENT B0 ;  /* 0x0000000000007941 */ /* 0x000fea0003800200 */
.L_x_106:
[----:B------:R-:W-:Y:S02]  /*3150*/  ISETP.NE.AND P0, PT, R6, 0x2, PT ;  /* 0x000000020600780c */ /* 0x000fe40003f05270 */
[----:B------:R-:W-:-:S04]  /*3160*/  SEL R3, RZ, 0x1, P1 ;  /* 0x00000001ff037807 */ /* 0x000fc80000800000 */
[----:B------:R-:W-:-:S04]  /*3170*/  SEL R3, R3, 0x2, P0 ;  /* 0x0000000203037807 */ /* 0x000fc80000000000 */
[----:B------:R-:W-:-:S13]  /*3180*/  ISETP.NE.AND P0, PT, R3, R0, PT ;  /* 0x000000000300720c */ /* 0x000fda0003f05270 */
[----:B------:R-:W-:Y:S05]  /*3190*/  @!P0 BREAK.RELIABLE B7 ;  /* 0x0000000000078942 */ /* 0x000fea0003800100 */
[----:B------:R-:W-:Y:S05]  /*31a0*/  @P0 BRA `(.L_x_104) ;  /* 0x0000000000240947 */ /* 0x000fea0003800000 */
.L_x_105:
        /* <DEDUP_REMOVED lines=8> */
.L_x_109:
[----:B------:R-:W-:Y:S05]  /*3230*/  BRA `(.L_x_83) ;  /* 0x0000000800b87947 */ /* 0x000fea0003800000 */
.L_x_104:
[----:B------:R-:W-:Y:S05]  /*3240*/  BSYNC.RELIABLE B7 ;  /* 0x0000000000077941 */ /* 0x000fea0003800100 */
.L_x_96:
        /* <DEDUP_REMOVED lines=8> */
.L_x_110:
        /* <DEDUP_REMOVED lines=10> */
.L_x_113:
[----:B------:R-:W-:Y:S01]  /*3370*/  MOV R6, 0x90 ;  /* 0x0000009000067802 */ /* 0x000fe20000000f00 */
[----:B------:R-:W-:Y:S02]  /*3380*/  IMAD.MOV.U32 R4, RZ, RZ, 0x130 ;  /* 0x00000130ff047424 */ /* 0x000fe400078e00ff */
[----:B------:R-:W-:-:S03]  /*3390*/  IMAD.MOV.U32 R5, RZ, RZ, RZ ;  /* 0x000000ffff057224 */ /* 0x000fc600078e00ff */
[----:B------:R-:W0:Y:S04]  /*33a0*/  LDC.64 R6, c[0x4][R6] ;  /* 0x0100000006067b82 */ /* 0x000e280000000a00 */
[----:B------:R-:W-:-:S07]  /*33b0*/  LEPC R20, `(.L_x_114) ;  /* 0x000000001014794e */ /* 0x000fce0000000000 */
[----:B0-----:R-:W-:Y:S05]  /*33c0*/  CALL.ABS.NOINC R6 ;  /* 0x0000000006007343 */ /* 0x001fea0003c00000 */
.L_x_114:
[----:B------:R1:W-:Y:S04]  /*33d0*/  ST.E.64 desc[UR36][R4.64+0x108], RZ ;  /* 0x000108ff04007985 */ /* 0x0003e8000c101b24 */
[----:B------:R1:W-:Y:S04]  /*33e0*/  ST.E.64 desc[UR36][R4.64+0x110], RZ ;  /* 0x000110ff04007985 */ /* 0x0003e8000c101b24 */
[----:B------:R1:W-:Y:S04]  /*33f0*/  ST.E.64 desc[UR36][R34.64+0x108], R4 ;  /* 0x0001080422007985 */ /* 0x0003e8000c101b24 */
[----:B------:R1:W-:Y:S04]  /*3400*/  ST.E.64 desc[UR36][R4.64+0x118], R34 ;  /* 0x0001182204007985 */ /* 0x0003e8000c101b24 */
[----:B------:R1:W5:Y:S01]  /*3410*/  LD.E.64 R6, desc[UR36][R34.64+0x108] ;  /* 0x0001082422067980 */ /* 0x000362000c101b00 */
[----:B------:R-:W-:Y:S05]  /*3420*/  BRA `(.L_x_115) ;  /* 0x0000000000347947 */ /* 0x000fea0003800000 */
.L_x_112:
[----:B------:R-:W-:Y:S01]  /*3430*/  MOV R6, 0x90 ;  /* 0x0000009000067802 */ /* 0x000fe20000000f00 */
[----:B------:R-:W-:Y:S02]  /*3440*/  IMAD.MOV.U32 R4, RZ, RZ, 0x130 ;  /* 0x00000130ff047424 */ /* 0x000fe400078e00ff */
[----:B------:R-:W-:-:S03]  /*3450*/  IMAD.MOV.U32 R5, RZ, RZ, RZ ;  /* 0x000000ffff057224 */ /* 0x000fc600078e00ff */
[----:B------:R-:W0:Y:S04]  /*3460*/  LDC.64 R6, c[0x4][R6] ;  /* 0x0100000006067b82 */ /* 0x000e280000000a00 */
[----:B------:R-:W-:-:S07]  /*3470*/  LEPC R20, `(.L_x_116) ;  /* 0x000000001014794e */ /* 0x000fce0000000000 */
[----:B0-----:R-:W-:Y:S05]  /*3480*/  CALL.ABS.NOINC R6 ;  /* 0x0000000006007343 */ /* 0x001fea0003c00000 */
.L_x_116:
[----:B------:R0:W-:Y:S04]  /*3490*/  ST.E.64 desc[UR36][R4.64+0x108], RZ ;  /* 0x000108ff04007985 */ /* 0x0001e8000c101b24 */
[----:B------:R0:W-:Y:S04]  /*34a0*/  ST.E.64 desc[UR36][R4.64+0x110], RZ ;  /* 0x000110ff04007985 */ /* 0x0001e8000c101b24 */
[----:B------:R0:W-:Y:S04]  /*34b0*/  ST.E.64 desc[UR36][R4.64+0x118], RZ ;  /* 0x000118ff04007985 */ /* 0x0001e8000c101b24 */
[----:B------:R-:W2:Y:S04]  /*34c0*/  LD.E.64 R8, desc[UR36][R34.64+0x118] ;  /* 0x0001182422087980 */ /* 0x000ea8000c101b00 */
[----:B------:R0:W-:Y:S04]  /*34d0*/  ST.E.64 desc[UR36][R34.64+0x110], R4 ;  /* 0x0001100422007985 */ /* 0x0001e8000c101b24 */
[----:B--2---:R0:W-:Y:S04]  /*34e0*/  ST.E.64 desc[UR36][R4.64+0x118], R8 ;  /* 0x0001180804007985 */ /* 0x0041e8000c101b24 */
[----:B------:R0:W5:Y:S02]  /*34f0*/  LD.E.64 R6, desc[UR36][R34.64+0x110] ;  /* 0x0001102422067980 */ /* 0x000164000c101b00 */
.L_x_115:
[----:B------:R-:W-:Y:S05]  /*3500*/  BSYNC.RECONVERGENT B6 ;  /* 0x0000000000067941 */ /* 0x000fea0003800200 */
.L_x_111:
        /* <DEDUP_REMOVED lines=129> */
.L_x_83:
[----:B------:R-:W-:Y:S05]  /*3d20*/  BSYNC.RECONVERGENT B8 ;  /* 0x0000000000087941 */ /* 0x000fea0003800200 */
.L_x_80:
[----:B------:R-:W2:Y:S01]  /*3d30*/  LD.E R16, desc[UR36][R16.64] ;  /* 0x0000002410107980 */ /* 0x000ea2000c101900 */
        /* <DEDUP_REMOVED lines=10> */
.L_x_118:
[----:B------:R-:W-:-:S07]  /*3de0*/  IMAD.MOV.U32 R0, RZ, RZ, 0x1 ;  /* 0x00000001ff007424 */ /* 0x000fce00078e00ff */
.L_x_119:
[----:B------:R-:W-:Y:S05]  /*3df0*/  BSYNC.RECONVERGENT B0 ;  /* 0x0000000000007941 */ /* 0x000fea0003800200 */
.L_x_117:
[----:B------:R-:W-:Y:S02]  /*3e00*/  ISETP.GE.U32.AND P0, PT, R19, 0x6, PT ;  /* 0x000000061300780c */ /* 0x000fe40003f06070 */
[----:B------:R-:W-:-:S13]  /*3e10*/  ISETP.LT.U32.AND P2, PT, R31, 0x8, PT ;  /* 0x000000081f00780c */ /* 0x000fda0003f41070 */
[----:B------:R-:W-:Y:S05]  /*3e20*/  @!P0 BRA P2, `(.L_x_120) ;  /* 0x0000000000248947 */ /* 0x000fea0001000000 */
[----:B------:R-:W-:Y:S01]  /*3e30*/  MOV R0, 0x88 ;  /* 0x0000008800007802 */ /* 0x000fe20000000f00 */
[----:B------:R-:W0:Y:S01]  /*3e40*/  LDCU.64 UR4, c[0x4][URZ] ;  /* 0x01000000ff0477ac */ /* 0x000e220008000a00 */
[----:B----4-:R-:W-:Y:S02]  /*3e50*/  CS2R R6, SRZ ;  /* 0x0000000000067805 */ /* 0x010fe4000001ff00 */
[----:B------:R1:W2:Y:S01]  /*3e60*/  LDC.64 R8, c[0x4][R0] ;  /* 0x0100000000087b82 */ /* 0x0002a20000000a00 */
[----:B0-----:R-:W-:Y:S02]  /*3e70*/  IMAD.U32 R4, RZ, RZ, UR4 ;  /* 0x00000004ff047e24 */ /* 0x001fe4000f8e00ff */
[----:B-1----:R-:W-:-:S07]  /*3e80*/  IMAD.U32 R5, RZ, RZ, UR5 ;  /* 0x00000005ff057e24 */ /* 0x002fce000f8e00ff */
[----:B------:R-:W-:-:S07]  /*3e90*/  LEPC R20, `(.L_x_121) ;  /* 0x000000001014794e */ /* 0x000fce0000000000 */
[----:B--2---:R-:W-:Y:S05]  /*3ea0*/  CALL.ABS.NOINC R8 ;  /* 0x0000000008007343 */ /* 0x004fea0003c00000 */
.L_x_121:
[----:B------:R-:W-:Y:S05]  /*3eb0*/  BRA `(.L_x_23) ;  /* 0x0000002400487947 */ /* 0x000fea0003800000 */
.L_x_120:
[----:B------:R-:W-:Y:S01]  /*3ec0*/  ISETP.GT.AND P0, PT, R16, 0xa, PT ;  /* 0x0000000a1000780c */ /* 0x000fe20003f04270 */
[----:B------:R-:W-:Y:S01]  /*3ed0*/  BSSY.RELIABLE B6, `(.L_x_122) ;  /* 0x000001a000067945 */ /* 0x000fe20003800100 */
[----:B----4-:R-:W-:-:S11]  /*3ee0*/  IMAD.MOV.U32 R3, RZ, RZ, 0x2 ;  /* 0x00000002ff037424 */ /* 0x010fd600078e00ff */
[----:B------:R-:W-:Y:S05]  /*3ef0*/  @P0 BRA `(.L_x_123) ;  /* 0x0000000000180947 */ /* 0x000fea0003800000 */
[----:B------:R-:W-:-:S05]  /*3f00*/  IMAD.MOV.U32 R5, RZ, RZ, 0x2 ;  /* 0x00000002ff057424 */ /* 0x000fca00078e00ff */
[----:B------:R-:W-:-:S05]  /*3f10*/  VIADDMNMX.U32 R4, R16, 0xffffffff, R5, PT ;  /* 0xffffffff10047846 */ /* 0x000fca0003800005 */
[----:B------:R-:W-:-:S04]  /*3f20*/  IMAD.SHL.U32 R6, R4, 0x4, RZ ;  /* 0x0000000404067824 */ /* 0x000fc800078e00ff */
[----:B------:R-:W0:Y:S02]  /*3f30*/  LDC R4, c[0x2][R6+0x18] ;  /* 0x0080060006047b82 */ /* 0x000e240000000800 */
[----:B0-----:R-:W-:-:S04]  /*3f40*/  SHF.R.S32.HI R5, RZ, 0x1f, R4 ;  /* 0x0000001fff057819 */ /* 0x001fc80000011404 */
.L_x_200:
[----:B------:R-:W-:Y:S05]  /*3f50*/  BRX R4 -0x3f60                                     (*"BRANCH_TARGETS .L_x_124,.L_x_125,.L_x_203"*) ;  /* 0xffffffc004287949 */ /* 0x000fea000383ffff */
.L_x_123:
[----:B------:R-:W-:-:S13]  /*3f60*/  ISETP.NE.AND P0, PT, R16, 0xb, PT ;  /* 0x0000000b1000780c */ /* 0x000fda0003f05270 */
[----:B------:R-:W-:Y:S05]  /*3f70*/  @!P0 BRA `(.L_x_124) ;  /* 0x0000000000388947 */ /* 0x000fea0003800000 */
[----:B------:R-:W-:-:S13]  /*3f80*/  ISETP.NE.AND P0, PT, R16, 0x16, PT ;  /* 0x000000161000780c */ /* 0x000fda0003f05270 */
[----:B------:R-:W-:Y:S05]  /*3f90*/  @P0 BREAK.RELIABLE B6 ;  /* 0x0000000000060942 */ /* 0x000fea0003800100 */
[----:B------:R-:W-:Y:S05]  /*3fa0*/  @!P0 BRA `(.L_x_125) ;  /* 0x0000000000308947 */ /* 0x000fea0003800000 */
[----:B------:R-:W-:Y:S05]  /*3fb0*/  BRA `(.L_x_126) ;  /* 0x0000000000047947 */ /* 0x000fea0003800000 */
.L_x_203:
[----:B------:R-:W-:Y:S05]  /*3fc0*/  BREAK.RELIABLE B6 ;  /* 0x0000000000067942 */ /* 0x000fea0003800100 */
.L_x_126:
        /* <DEDUP_REMOVED lines=8> */
.L_x_127:
[----:B------:R-:W-:Y:S05]  /*4050*/  BRA `(.L_x_23) ;  /* 0x0000002000e07947 */ /* 0x000fea0003800000 */
.L_x_124:
[----:B------:R-:W-:-:S07]  /*4060*/  IMAD.MOV.U32 R3, RZ, RZ, 0x1 ;  /* 0x00000001ff037424 */ /* 0x000fce00078e00ff */
.L_x_125:
[----:B------:R-:W-:Y:S05]  /*4070*/  BSYNC.RELIABLE B6 ;  /* 0x0000000000067941 */ /* 0x000fea0003800100 */
.L_x_122:
[----:B------:R-:W-:-:S13]  /*4080*/  ISETP.NE.AND P0, PT, R3, R0, PT ;  /* 0x000000000300720c */ /* 0x000fda0003f05270 */
[----:B------:R-:W-:Y:S05]  /*4090*/  @!P0 BRA `(.L_x_128) ;  /* 0x0000000000248947 */ /* 0x000fea0003800000 */
        /* <DEDUP_REMOVED lines=8> */
.L_x_129:
[----:B------:R-:W-:Y:S05]  /*4120*/  BRA `(.L_x_23) ;  /* 0x0000002000ac7947 */ /* 0x000fea0003800000 */
.L_x_128:
[----:B------:R-:W-:-:S04]  /*4130*/  IMAD R5, R31, 0x8, R19 ;  /* 0x000000081f057824 */ /* 0x000fc800078e0213 */
[----:B------:R-:W-:-:S06]  /*4140*/  IMAD.WIDE.U32 R4, R5, 0x4, R34 ;  /* 0x0000000405047825 */ /* 0x000fcc00078e0022 */
[----:B------:R-:W2:Y:S02]  /*4150*/  LD.E R4, desc[UR36][R4.64+0x8] ;  /* 0x0000082404047980 */ /* 0x000ea4000c101900 */
[----:B--2---:R-:W-:-:S13]  /*4160*/  ISETP.NE.AND P0, PT, R4, RZ, PT ;  /* 0x000000ff0400720c */ /* 0x004fda0003f05270 */
        /* <DEDUP_REMOVED lines=9> */
.L_x_131:
[----:B------:R-:W-:Y:S05]  /*4200*/  BRA `(.L_x_23) ;  /* 0x0000002000747947 */ /* 0x000fea0003800000 */
.L_x_130:
[----:B------:R-:W-:-:S04]  /*4210*/  ISETP.NE.AND P0, PT, R16, 0x16, PT ;  /* 0x000000161000780c */ /* 0x000fc80003f05270 */
[----:B------:R-:W-:-:S13]  /*4220*/  ISETP.NE.OR P2, PT, R0, 0x2, !P0 ;  /* 0x000000020000780c */ /* 0x000fda0004745670 */
[----:B------:R-:W-:Y:S05]  /*4230*/  @P2 BRA `(.L_x_132) ;  /* 0x0000000000242947 */ /* 0x000fea0003800000 */
        /* <DEDUP_REMOVED lines=8> */
.L_x_133:
[----:B------:R-:W-:Y:S05]  /*42c0*/  BRA `(.L_x_23) ;  /* 0x0000002000447947 */ /* 0x000fea0003800000 */
.L_x_132:
        /* <DEDUP_REMOVED lines=14> */
.L_x_137:
[----:B------:R-:W-:-:S04]  /*43b0*/  ISETP.NE.AND P2, PT, R36, 0x16, PT ;  /* 0x000000162400780c */ /* 0x000fc80003f45270 */
[----:B------:R-:W-:-:S13]  /*43c0*/  ISETP.EQ.OR P2, PT, R36, 0x2, !P2 ;  /* 0x000000022400780c */ /* 0x000fda0005742670 */
[----:B------:R-:W-:Y:S05]  /*43d0*/  @P2 BRA `(.L_x_140) ;  /* 0x0000000000082947 */ /* 0x000fea0003800000 */
.L_x_139:
[----:B------:R-:W-:-:S04]  /*43e0*/  ISETP.NE.AND P2, PT, R36, 0xb, PT ;  /* 0x0000000b2400780c */ /* 0x000fc80003f45270 */
[----:B------:R-:W-:-:S09]  /*43f0*/  SEL R0, RZ, 0x1, P2 ;  /* 0x00000001ff007807 */ /* 0x000fd20001000000 */
.L_x_140:
        /* <DEDUP_REMOVED lines=17> */
.L_x_141:
[----:B------:R-:W-:Y:S05]  /*4510*/  BRA `(.L_x_23) ;  /* 0x0000001c00b07947 */ /* 0x000fea0003800000 */
.L_x_138:
[----:B------:R-:W-:Y:S05]  /*4520*/  BSYNC.RELIABLE B6 ;  /* 0x0000000000067941 */ /* 0x000fea0003800100 */
.L_x_136:
[----:B------:R-:W-:-:S13]  /*4530*/  ISETP.EQ.OR P0, PT, R16, 0xb, !P0 ;  /* 0x0000000b1000780c */ /* 0x000fda0004702670 */
[----:B------:R-:W-:Y:S05]  /*4540*/  @P0 BRA `(.L_x_142) ;  /* 0x0000000000900947 */ /* 0x000fea0003800000 */
.L_x_135:
[----:B------:R-:W-:-:S04]  /*4550*/  IMAD.IADD R18, R18, 0x1, R31 ;  /* 0x0000000112127824 */ /* 0x000fc800078e021f */
[----:B------:R-:W-:-:S05]  /*4560*/  IMAD.SHL.U32 R18, R18, 0x4, RZ ;  /* 0x0000000412127824 */ /* 0x000fca00078e00ff */
[----:B------:R-:W-:-:S05]  /*4570*/  LOP3.LUT R19, R19, 0x38, R18, 0xf8, !PT ;  /* 0x0000003813137812 */ /* 0x000fca00078ef812 */
[----:B------:R-:W-:-:S04]  /*4580*/  VIADD R5, R19, 0x1 ;  /* 0x0000000113057836 */ /* 0x000fc80000000000 */
        /* <DEDUP_REMOVED lines=15> */
.L_x_145:
[----:B------:R-:W-:-:S07]  /*4680*/  IMAD.MOV.U32 R0, RZ, RZ, 0x1 ;  /* 0x00000001ff007424 */ /* 0x000fce00078e00ff */
.L_x_146:
[----:B------:R-:W-:Y:S05]  /*4690*/  BSYNC.RECONVERGENT B0 ;  /* 0x0000000000007941 */ /* 0x000fea0003800200 */
.L_x_144:
[----:B------:R-:W-:Y:S02]  /*46a0*/  ISETP.NE.AND P0, PT, R16, 0x2, PT ;  /* 0x000000021000780c */ /* 0x000fe40003f05270 */
[----:B------:R-:W-:-:S04]  /*46b0*/  SEL R3, RZ, 0x1, P1 ;  /* 0x00000001ff037807 */ /* 0x000fc80000800000 */
[----:B------:R-:W-:-:S04]  /*46c0*/  SEL R3, R3, 0x2, P0 ;  /* 0x0000000203037807 */ /* 0x000fc80000000000 */
[----:B------:R-:W-:-:S13]  /*46d0*/  ISETP.NE.AND P0, PT, R3, R0, PT ;  /* 0x000000000300720c */ /* 0x000fda0003f05270 */
[----:B------:R-:W-:Y:S05]  /*46e0*/  @!P0 BREAK.RELIABLE B7 ;  /* 0x0000000000078942 */ /* 0x000fea0003800100 */
[----:B------:R-:W-:Y:S05]  /*46f0*/  @P0 BRA `(.L_x_142) ;  /* 0x0000000000240947 */ /* 0x000fea0003800000 */
.L_x_143:
        /* <DEDUP_REMOVED lines=8> */
.L_x_147:
[----:B------:R-:W-:Y:S05]  /*4780*/  BRA `(.L_x_23) ;  /* 0x0000001c00147947 */ /* 0x000fea0003800000 */
.L_x_142:
[----:B------:R-:W-:Y:S05]  /*4790*/  BSYNC.RELIABLE B7 ;  /* 0x0000000000077941 */ /* 0x000fea0003800100 */
.L_x_134:
        /* <DEDUP_REMOVED lines=8> */
.L_x_148:
[----:B------:R-:W-:Y:S01]  /*4820*/  LOP3.LUT P0, RZ, R26, 0xff, RZ, 0xc0, !PT ;  /* 0x000000ff1aff7812 */ /* 0x000fe2000780c0ff */
[----:B------:R-:W-:-:S12]  /*4830*/  BSSY.RECONVERGENT B6, `(.L_x_149) ;  /* 0x0000022000067945 */ /* 0x000fd80003800200 */
[----:B------:R-:W-:Y:S05]  /*4840*/  @P0 BRA `(.L_x_150) ;  /* 0x00000000004c0947 */ /* 0x000fea0003800000 */
[----:B------:R-:W0:Y:S01]  /*4850*/  LDC.64 R16, c[0x4][R16] ;  /* 0x0100000010107b82 */ /* 0x000e220000000a00 */
[----:B------:R-:W1:Y:S01]  /*4860*/  LDCU.64 UR4, c[0x4][0x48] ;  /* 0x01000900ff0477ac */ /* 0x000e620008000a00 */
[----:B------:R-:W-:Y:S01]  /*4870*/  CS2R R6, SRZ ;  /* 0x0000000000067805 */ /* 0x000fe2000001ff00 */
[----:B-1----:R-:W-:Y:S02]  /*4880*/  IMAD.U32 R4, RZ, RZ, UR4 ;  /* 0x00000004ff047e24 */ /* 0x002fe4000f8e00ff */
[----:B------:R-:W-:-:S07]  /*4890*/  IMAD.U32 R5, RZ, RZ, UR5 ;  /* 0x00000005ff057e24 */ /* 0x000fce000f8e00ff */
[----:B------:R-:W-:-:S07]  /*48a0*/  LEPC R20, `(.L_x_151) ;  /* 0x000000001014794e */ /* 0x000fce0000000000 */
[----:B0-----:R-:W-:Y:S05]  /*48b0*/  CALL.ABS.NOINC R16 ;  /* 0x0000000010007343 */ /* 0x001fea0003c00000 */
.L_x_151:
[----:B------:R-:W-:Y:S01]  /*48c0*/  MOV R0, 0x90 ;  /* 0x0000009000007802 */ /* 0x000fe20000000f00 */
[----:B------:R-:W-:Y:S02]  /*48d0*/  IMAD.MOV.U32 R4, RZ, RZ, 0x130 ;  /* 0x00000130ff047424 */ /* 0x000fe400078e00ff */
[----:B------:R-:W-:Y:S01]  /*48e0*/  IMAD.MOV.U32 R5, RZ, RZ, RZ ;  /* 0x000000ffff057224 */ /* 0x000fe200078e00ff */
[----:B------:R0:W1:Y:S06]  /*48f0*/  LDC.64 R6, c[0x4][R0] ;  /* 0x0100000000067b82 */ /* 0x00006c0000000a00 */
[----:B------:R-:W-:-:S07]  /*4900*/  LEPC R20, `(.L_x_152) ;  /* 0x000000001014794e */ /* 0x000fce0000000000 */
[----:B01----:R-:W-:Y:S05]  /*4910*/  CALL.ABS.NOINC R6 ;  /* 0x0000000006007343 */ /* 0x003fea0003c00000 */
.L_x_152:
[----:B------:R1:W-:Y:S04]  /*4920*/  ST.E.64 desc[UR36][R4.64+0x108], RZ ;  /* 0x000108ff04007985 */ /* 0x0003e8000c101b24 */
[----:B------:R1:W-:Y:S04]  /*4930*/  ST.E.64 desc[UR36][R4.64+0x110], RZ ;  /* 0x000110ff04007985 */ /* 0x0003e8000c101b24 */
[----:B------:R1:W-:Y:S04]  /*4940*/  ST.E.64 desc[UR36][R34.64+0x108], R4 ;  /* 0x0001080422007985 */ /* 0x0003e8000c101b24 */
[----:B------:R1:W-:Y:S04]  /*4950*/  ST.E.64 desc[UR36][R4.64+0x118], R34 ;  /* 0x0001182204007985 */ /* 0x0003e8000c101b24 */
[----:B------:R1:W5:Y:S01]  /*4960*/  LD.E.64 R6, desc[UR36][R34.64+0x108] ;  /* 0x0001082422067980 */ /* 0x000362000c101b00 */
[----:B------:R-:W-:Y:S05]  /*4970*/  BRA `(.L_x_153) ;  /* 0x0000000000347947 */ /* 0x000fea0003800000 */
.L_x_150:
[----:B------:R-:W-:Y:S01]  /*4980*/  MOV R0, 0x90 ;  /* 0x0000009000007802 */ /* 0x000fe20000000f00 */
[----:B------:R-:W-:Y:S02]  /*4990*/  IMAD.MOV.U32 R4, RZ, RZ, 0x130 ;  /* 0x00000130ff047424 */ /* 0x000fe400078e00ff */
[----:B------:R-:W-:Y:S01]  /*49a0*/  IMAD.MOV.U32 R5, RZ, RZ, RZ ;  /* 0x000000ffff057224 */ /* 0x000fe200078e00ff */
[----:B------:R0:W1:Y:S06]  /*49b0*/  LDC.64 R6, c[0x4][R0] ;  /* 0x0100000000067b82 */ /* 0x00006c0000000a00 */
[----:B------:R-:W-:-:S07]  /*49c0*/  LEPC R20, `(.L_x_154) ;  /* 0x000000001014794e */ /* 0x000fce0000000000 */
[----:B01----:R-:W-:Y:S05]  /*49d0*/  CALL.ABS.NOINC R6 ;  /* 0x0000000006007343 */ /* 0x003fea0003c00000 */
.L_x_154:
[----:B------:R0:W-:Y:S04]  /*49e0*/  ST.E.64 desc[UR36][R4.64+0x108], RZ ;  /* 0x000108ff04007985 */ /* 0x0001e8000c101b24 */
[----:B------:R0:W-:Y:S04]  /*49f0*/  ST.E.64 desc[UR36][R4.64+0x110], RZ ;  /* 0x000110ff04007985 */ /* 0x0001e8000c101b24 */
[----:B------:R0:W-:Y:S04]  /*4a00*/  ST.E.64 desc[UR36][R4.64+0x118], RZ ;  /* 0x000118ff04007985 */ /* 0x0001e8000c101b24 */
[----:B------:R-:W2:Y:S04]  /*4a10*/  LD.E.64 R8, desc[UR36][R34.64+0x118] ;  /* 0x0001182422087980 */ /* 0x000ea8000c101b00 */
[----:B------:R0:W-:Y:S04]  /*4a20*/  ST.E.64 desc[UR36][R34.64+0x110], R4 ;  /* 0x0001100422007985 */ /* 0x0001e8000c101b24 */
[----:B--2---:R0:W-:Y:S04]  /*4a30*/  ST.E.64 desc[UR36][R4.64+0x118], R8 ;  /* 0x0001180804007985 */ /* 0x0041e8000c101b24 */
[----:B------:R0:W5:Y:S02]  /*4a40*/  LD.E.64 R6, desc[UR36][R34.64+0x110] ;  /* 0x0001102422067980 */ /* 0x000164000c101b00 */
.L_x_153:
[----:B------:R-:W-:Y:S05]  /*4a50*/  BSYNC.RECONVERGENT B6 ;  /* 0x0000000000067941 */ /* 0x000fea0003800200 */
.L_x_149:
        /* <DEDUP_REMOVED lines=128> */
[----:B--2---:R4:W-:Y:S01]  /*5260*/  ST.E desc[UR36][R6.64+0xfc], R13 ;  /* 0x0000fc0d06007985 */ /* 0x0049e2000c101924 */
[----:B------:R-:W-:Y:S05]  /*5270*/  BRA `(.L_x_23) ;  /* 0x0000001000587947 */ /* 0x000fea0003800000 */
.L_x_22:
[----:B------:R-:W-:-:S13]  /*5280*/  ISETP.NE.AND P0, PT, R24, RZ, PT ;  /* 0x000000ff1800720c */ /* 0x000fda0003f05270 */
[----:B------:R-:W-:Y:S05]  /*5290*/  @!P0 BRA `(.L_x_23) ;  /* 0x0000001000508947 */ /* 0x000fea0003800000 */
[----:B------:R-:W-:Y:S01]  /*52a0*/  MOV R8, 0x88 ;  /* 0x0000008800087802 */ /* 0x000fe20000000f00 */
[----:B------:R0:W-:Y:S01]  /*52b0*/  STL.64 [R1], R18 ;  /* 0x0000001201007387 */ /* 0x0001e20000100a00 */
[----:B------:R-:W1:Y:S01]  /*52c0*/  LDCU.64 UR4, c[0x4][0x68] ;  /* 0x01000d00ff0477ac */ /* 0x000e620008000a00 */
[----:B------:R-:W-:Y:S02]  /*52d0*/  IMAD.MOV.U32 R6, RZ, RZ, R22 ;  /* 0x000000ffff067224 */ /* 0x000fe400078e0016 */
[----:B------:R-:W-:Y:S01]  /*52e0*/  IMAD.MOV.U32 R7, RZ, RZ, R2 ;  /* 0x000000ffff077224 */ /* 0x000fe200078e0002 */
[----:B------:R-:W2:Y:S01]  /*52f0*/  LDC.64 R8, c[0x4][R8] ;  /* 0x0100000008087b82 */ /* 0x000ea20000000a00 */
[----:B-1----:R-:W-:Y:S02]  /*5300*/  IMAD.U32 R4, RZ, RZ, UR4 ;  /* 0x00000004ff047e24 */ /* 0x002fe4000f8e00ff */
[----:B0-----:R-:W-:-:S07]  /*5310*/  IMAD.U32 R5, RZ, RZ, UR5 ;  /* 0x00000005ff057e24 */ /* 0x001fce000f8e00ff */
[----:B------:R-:W-:-:S07]  /*5320*/  LEPC R20, `(.L_x_155) ;  /* 0x000000001014794e */ /* 0x000fce0000000000 */
[----:B--2---:R-:W-:Y:S05]  /*5330*/  CALL.ABS.NOINC R8 ;  /* 0x0000000008007343 */ /* 0x004fea0003c00000 */
.L_x_155:
[----:B------:R-:W-:-:S05]  /*5340*/  IMAD.WIDE.U32 R4, R31, 0x4, R34 ;  /* 0x000000041f047825 */ /* 0x000fca00078e0022 */
[----:B------:R-:W2:Y:S01]  /*5350*/  LD.E R6, desc[UR36][R4.64] ;  /* 0x0000002404067980 */ /* 0x000ea2000c101900 */
[----:B------:R-:W-:Y:S01]  /*5360*/  BSSY.RECONVERGENT B0, `(.L_x_156) ;  /* 0x000000c000007945 */ /* 0x000fe20003800200 */
        /* <DEDUP_REMOVED lines=10> */
.L_x_157:
[----:B------:R-:W-:-:S07]  /*5410*/  IMAD.MOV.U32 R0, RZ, RZ, 0x1 ;  /* 0x00000001ff007424 */ /* 0x000fce00078e00ff */
.L_x_158:
[----:B------:R-:W-:Y:S05]  /*5420*/  BSYNC.RECONVERGENT B0 ;  /* 0x0000000000007941 */ /* 0x000fea0003800200 */
.L_x_156:
[----:B------:R-:W-:Y:S02]  /*5430*/  ISETP.LT.U32.AND P1, PT, R36, 0x38, PT ;  /* 0x000000382400780c */ /* 0x000fe40003f21070 */
[----:B------:R-:W-:-:S13]  /*5440*/  ISETP.GE.U32.AND P0, PT, R19, 0x8, PT ;  /* 0x000000081300780c */ /* 0x000fda0003f06070 */
[----:B------:R-:W-:Y:S05]  /*5450*/  @!P0 BRA P1, `(.L_x_159) ;  /* 0x0000000000248947 */ /* 0x000fea0000800000 */
        /* <DEDUP_REMOVED lines=8> */
.L_x_160:
[----:B------:R-:W-:Y:S05]  /*54e0*/  BRA `(.L_x_23) ;  /* 0x0000000c00bc7947 */ /* 0x000fea0003800000 */
.L_x_159:
        /* <DEDUP_REMOVED lines=9> */
.L_x_204:
[----:B------:R-:W-:Y:S05]  /*5580*/  BRX R4 -0x5590                                     (*"BRANCH_TARGETS .L_x_163,.L_x_164,.L_x_207"*) ;  /* 0xffffffa8049c7949 */ /* 0x000fea000383ffff */
.L_x_162:
[----:B------:R-:W-:-:S13]  /*5590*/  ISETP.NE.AND P0, PT, R6, 0xb, PT ;  /* 0x0000000b0600780c */ /* 0x000fda0003f05270 */
[----:B------:R-:W-:Y:S05]  /*55a0*/  @!P0 BRA `(.L_x_163) ;  /* 0x0000000000388947 */ /* 0x000fea0003800000 */
[----:B------:R-:W-:-:S13]  /*55b0*/  ISETP.NE.AND P0, PT, R6, 0x16, PT ;  /* 0x000000160600780c */ /* 0x000fda0003f05270 */
[----:B------:R-:W-:Y:S05]  /*55c0*/  @P0 BREAK.RELIABLE B6 ;  /* 0x0000000000060942 */ /* 0x000fea0003800100 */
[----:B------:R-:W-:Y:S05]  /*55d0*/  @!P0 BRA `(.L_x_164) ;  /* 0x0000000000308947 */ /* 0x000fea0003800000 */
[----:B------:R-:W-:Y:S05]  /*55e0*/  BRA `(.L_x_165) ;  /* 0x0000000000047947 */ /* 0x000fea0003800000 */
.L_x_207:
[----:B------:R-:W-:Y:S05]  /*55f0*/  BREAK.RELIABLE B6 ;  /* 0x0000000000067942 */ /* 0x000fea0003800100 */
.L_x_165:
        /* <DEDUP_REMOVED lines=8> */
.L_x_166:
[----:B------:R-:W-:Y:S05]  /*5680*/  BRA `(.L_x_23) ;  /* 0x0000000c00547947 */ /* 0x000fea0003800000 */
.L_x_163:
[----:B------:R-:W-:-:S07]  /*5690*/  IMAD.MOV.U32 R3, RZ, RZ, 0x1 ;  /* 0x00000001ff037424 */ /* 0x000fce00078e00ff */
.L_x_164:
[----:B------:R-:W-:Y:S05]  /*56a0*/  BSYNC.RELIABLE B6 ;  /* 0x0000000000067941 */ /* 0x000fea0003800100 */
.L_x_161:
        /* <DEDUP_REMOVED lines=10> */
.L_x_168:
[----:B------:R-:W-:Y:S05]  /*5750*/  BRA `(.L_x_23) ;  /* 0x0000000c00207947 */ /* 0x000fea0003800000 */
.L_x_167:
[----:B------:R-:W-:-:S04]  /*5760*/  IMAD R18, R18, 0x8, R19 ;  /* 0x0000000812127824 */ /* 0x000fc800078e0213 */
[----:B------:R-:W-:-:S04]  /*5770*/  VIADD R5, R18, 0x8 ;  /* 0x0000000812057836 */ /* 0x000fc80000000000 */
        /* <DEDUP_REMOVED lines=12> */
.L_x_170:
[----:B------:R-:W-:Y:S05]  /*5840*/  BRA `(.L_x_23) ;  /* 0x0000000800e47947 */ /* 0x000fea0003800000 */
.L_x_169:
        /* <DEDUP_REMOVED lines=11> */
.L_x_172:
[----:B------:R-:W-:Y:S05]  /*5900*/  BRA `(.L_x_23) ;  /* 0x0000000800b47947 */ /* 0x000fea0003800000 */
.L_x_171:
        /* <DEDUP_REMOVED lines=8> */
.L_x_173:
        /* <DEDUP_REMOVED lines=10> */
.L_x_176:
[----:B------:R-:W-:Y:S01]  /*5a30*/  MOV R0, 0x90 ;  /* 0x0000009000007802 */ /* 0x000fe20000000f00 */
[----:B------:R-:W-:Y:S02]  /*5a40*/  IMAD.MOV.U32 R4, RZ, RZ, 0x130 ;  /* 0x00000130ff047424 */ /* 0x000fe400078e00ff */
[----:B------:R-:W-:Y:S01]  /*5a50*/  IMAD.MOV.U32 R5, RZ, RZ, RZ ;  /* 0x000000ffff057224 */ /* 0x000fe200078e00ff */
[----:B------:R0:W1:Y:S06]  /*5a60*/  LDC.64 R6, c[0x4][R0] ;  /* 0x0100000000067b82 */ /* 0x00006c0000000a00 */
[----:B------:R-:W-:-:S07]  /*5a70*/  LEPC R20, `(.L_x_177) ;  /* 0x000000001014794e */ /* 0x000fce0000000000 */
[----:B01----:R-:W-:Y:S05]  /*5a80*/  CALL.ABS.NOINC R6 ;  /* 0x0000000006007343 */ /* 0x003fea0003c00000 */
.L_x_177:
[----:B------:R1:W-:Y:S04]  /*5a90*/  ST.E.64 desc[UR36][R4.64+0x108], RZ ;  /* 0x000108ff04007985 */ /* 0x0003e8000c101b24 */
[----:B------:R1:W-:Y:S04]  /*5aa0*/  ST.E.64 desc[UR36][R4.64+0x110], RZ ;  /* 0x000110ff04007985 */ /* 0x0003e8000c101b24 */
[----:B------:R1:W-:Y:S04]  /*5ab0*/  ST.E.64 desc[UR36][R34.64+0x108], R4 ;  /* 0x0001080422007985 */ /* 0x0003e8000c101b24 */
[----:B------:R1:W-:Y:S04]  /*5ac0*/  ST.E.64 desc[UR36][R4.64+0x118], R34 ;  /* 0x0001182204007985 */ /* 0x0003e8000c101b24 */
[----:B------:R1:W5:Y:S01]  /*5ad0*/  LD.E.64 R6, desc[UR36][R34.64+0x108] ;  /* 0x0001082422067980 */ /* 0x000362000c101b00 */
[----:B------:R-:W-:Y:S05]  /*5ae0*/  BRA `(.L_x_178) ;  /* 0x0000000000347947 */ /* 0x000fea0003800000 */
.L_x_175:
[----:B------:R-:W-:Y:S01]  /*5af0*/  MOV R0, 0x90 ;  /* 0x0000009000007802 */ /* 0x000fe20000000f00 */
[----:B------:R-:W-:Y:S02]  /*5b00*/  IMAD.MOV.U32 R4, RZ, RZ, 0x130 ;  /* 0x00000130ff047424 */ /* 0x000fe400078e00ff */
[----:B------:R-:W-:Y:S01]  /*5b10*/  IMAD.MOV.U32 R5, RZ, RZ, RZ ;  /* 0x000000ffff057224 */ /* 0x000fe200078e00ff */
[----:B------:R0:W1:Y:S06]  /*5b20*/  LDC.64 R6, c[0x4][R0] ;  /* 0x0100000000067b82 */ /* 0x00006c0000000a00 */
[----:B------:R-:W-:-:S07]  /*5b30*/  LEPC R20, `(.L_x_179) ;  /* 0x000000001014794e */ /* 0x000fce0000000000 */
[----:B01----:R-:W-:Y:S05]  /*5b40*/  CALL.ABS.NOINC R6 ;  /* 0x0000000006007343 */ /* 0x003fea0003c00000 */
.L_x_179:
[----:B------:R0:W-:Y:S04]  /*5b50*/  ST.E.64 desc[UR36][R4.64+0x108], RZ ;  /* 0x000108ff04007985 */ /* 0x0001e8000c101b24 */
[----:B------:R0:W-:Y:S04]  /*5b60*/  ST.E.64 desc[UR36][R4.64+0x110], RZ ;  /* 0x000110ff04007985 */ /* 0x0001e8000c101b24 */
[----:B------:R0:W-:Y:S04]  /*5b70*/  ST.E.64 desc[UR36][R4.64+0x118], RZ ;  /* 0x000118ff04007985 */ /* 0x0001e8000c101b24 */
[----:B------:R-:W2:Y:S04]  /*5b80*/  LD.E.64 R8, desc[UR36][R34.64+0x118] ;  /* 0x0001182422087980 */ /* 0x000ea8000c101b00 */
[----:B------:R0:W-:Y:S04]  /*5b90*/  ST.E.64 desc[UR36][R34.64+0x110], R4 ;  /* 0x0001100422007985 */ /* 0x0001e8000c101b24 */
[----:B--2---:R0:W-:Y:S04]  /*5ba0*/  ST.E.64 desc[UR36][R4.64+0x118], R8 ;  /* 0x0001180804007985 */ /* 0x0041e8000c101b24 */
[----:B------:R0:W5:Y:S02]  /*5bb0*/  LD.E.64 R6, desc[UR36][R34.64+0x110] ;  /* 0x0001102422067980 */ /* 0x000164000c101b00 */
.L_x_178:
[----:B------:R-:W-:Y:S05]  /*5bc0*/  BSYNC.RECONVERGENT B6 ;  /* 0x0000000000067941 */ /* 0x000fea0003800200 */
.L_x_174:
        /* <DEDUP_REMOVED lines=129> */
.L_x_23:
[----:B------:R-:W-:Y:S05]  /*63e0*/  BSYNC.RECONVERGENT B9 ;  /* 0x0000000000097941 */ /* 0x000fea0003800200 */
.L_x_21:
[----:B------:R-:W-:-:S07]  /*63f0*/  IMAD.MOV.U32 R26, RZ, RZ, 0x1 ;  /* 0x00000001ff1a7424 */ /* 0x000fce00078e00ff */
.L_x_16:
[----:B------:R-:W-:Y:S05]  /*6400*/  BSYNC.RECONVERGENT B10 ;  /* 0x00000000000a7941 */ /* 0x000fea0003800200 */
.L_x_15:
[----:B------:R-:W-:Y:S02]  /*6410*/  ISETP.NE.AND P1, PT, R32, RZ, PT ;  /* 0x000000ff2000720c */ /* 0x000fe40003f25270 */
[----:B------:R-:W-:-:S05]  /*6420*/  IADD3 R28, P0, PT, R28, 0x4, RZ ;  /* 0x000000041c1c7810 */ /* 0x000fca0007f1e0ff */
[----:B------:R-:W-:-:S06]  /*6430*/  IMAD.X R29, RZ, RZ, R29, P0 ;  /* 0x000000ffff1d7224 */ /* 0x000fcc00000e061d */
[----:B------:R-:W-:Y:S05]  /*6440*/  @P1 BRA `(.L_x_180) ;  /* 0xffffff9c00a01947 */ /* 0x000fea000383ffff */
.L_x_13:
[----:B------:R-:W0:Y:S01]  /*6450*/  LDC R0, c[0x0][0x390] ;  /* 0x0000e400ff007b82 */ /* 0x000e220000000800 */
[----:B------:R-:W-:Y:S07]  /*6460*/  WARPSYNC.ALL ;  /* 0x0000000000007948 */ /* 0x000fee0003800000 */
[----:B------:R-:W-:Y:S01]  /*6470*/  BAR.SYNC.DEFER_BLOCKING 0x0 ;  /* 0x0000000000007b1d */ /* 0x000fe20000010000 */
[----:B0-----:R-:W-:-:S13]  /*6480*/  ISETP.NE.AND P0, PT, R0, UR38, PT ;  /* 0x0000002600007c0c */ /* 0x001fda000bf05270 */
[----:B------:R-:W-:Y:S05]  /*6490*/  @!P0 EXIT ;  /* 0x000000000000894d */ /* 0x000fea0003800000 */
[----:B----4-:R-:W2:Y:S01]  /*64a0*/  LD.E R3, desc[UR36][R34.64+0x100] ;  /* 0x0001002422037980 */ /* 0x010ea2000c101900 */
[----:B------:R-:W-:Y:S02]  /*64b0*/  IABS R8, R23 ;  /* 0x0000001700087213 */ /* 0x000fe40000000000 */
[-C--:B--2---:R-:W-:Y:S02]  /*64c0*/  IABS R7, R3.reuse ;  /* 0x0000000300077213 */ /* 0x084fe40000000000 */
[-C--:B------:R-:W-:Y:S02]  /*64d0*/  IABS R10, R3.reuse ;  /* 0x00000003000a7213 */ /* 0x080fe40000000000 */
[----:B------:R-:W0:Y:S01]  /*64e0*/  I2F.RP R0, R7 ;  /* 0x0000000700007306 */ /* 0x000e220000209400 */
[----:B------:R-:W-:-:S04]  /*64f0*/  LOP3.LUT R23, R23, R3, RZ, 0x3c, !PT ;  /* 0x0000000317177212 */ /* 0x000fc800078e3cff */
[----:B------:R-:W-:-:S03]  /*6500*/  ISETP.GE.AND P2, PT, R23, RZ, PT ;  /* 0x000000ff1700720c */ /* 0x000fc60003f46270 */
[----:B0-----:R-:W0:Y:S02]  /*6510*/  MUFU.RCP R0, R0 ;  /* 0x0000000000007308 */ /* 0x001e240000001000 */
[----:B0-----:R-:W-:Y:S02]  /*6520*/  VIADD R4, R0, 0xffffffe ;  /* 0x0ffffffe00047836 */ /* 0x001fe40000000000 */
[----:B------:R-:W-:-:S04]  /*6530*/  IMAD.MOV R0, RZ, RZ, -R10 ;  /* 0x000000ffff007224 */ /* 0x000fc800078e0a0a */
[----:B------:R0:W1:Y:S02]  /*6540*/  F2I.FTZ.U32.TRUNC.NTZ R5, R4 ;  /* 0x0000000400057305 */ /* 0x000064000021f000 */
[----:B0-----:R-:W-:Y:S02]  /*6550*/  IMAD.MOV.U32 R4, RZ, RZ, RZ ;  /* 0x000000ffff047224 */ /* 0x001fe400078e00ff */
[----:B-1----:R-:W-:-:S04]  /*6560*/  IMAD.MOV R6, RZ, RZ, -R5 ;  /* 0x000000ffff067224 */ /* 0x002fc800078e0a05 */
[----:B------:R-:W-:Y:S02]  /*6570*/  IMAD R9, R6, R7, RZ ;  /* 0x0000000706097224 */ /* 0x000fe400078e02ff */
[----:B------:R-:W-:Y:S01]  /*6580*/  IMAD.MOV.U32 R6, RZ, RZ, R8 ;  /* 0x000000ffff067224 */ /* 0x000fe200078e0008 */
[----:B------:R-:W-:Y:S01]  /*6590*/  IABS R8, R25 ;  /* 0x0000001900087213 */ /* 0x000fe20000000000 */
[----:B------:R-:W-:-:S06]  /*65a0*/  IMAD.HI.U32 R5, R5, R9, R4 ;  /* 0x0000000905057227 */ /* 0x000fcc00078e0004 */
[----:B------:R-:W-:-:S04]  /*65b0*/  IMAD.HI.U32 R5, R5, R6, RZ ;  /* 0x0000000605057227 */ /* 0x000fc800078e00ff */
[----:B------:R-:W-:-:S05]  /*65c0*/  IMAD R0, R5, R0, R6 ;  /* 0x0000000005007224 */ /* 0x000fca00078e0206 */
[----:B------:R-:W-:-:S13]  /*65d0*/  ISETP.GT.U32.AND P1, PT, R7, R0, PT ;  /* 0x000000000700720c */ /* 0x000fda0003f24070 */
[----:B------:R-:W-:Y:S02]  /*65e0*/  @!P1 IMAD.IADD R0, R0, 0x1, -R7 ;  /* 0x0000000100009824 */ /* 0x000fe400078e0a07 */
[----:B------:R-:W-:Y:S01]  /*65f0*/  @!P1 VIADD R5, R5, 0x1 ;  /* 0x0000000105059836 */ /* 0x000fe20000000000 */
[----:B------:R-:W-:Y:S02]  /*6600*/  ISETP.NE.AND P1, PT, R3, RZ, PT ;  /* 0x000000ff0300720c */ /* 0x000fe40003f25270 */
[----:B------:R-:W-:-:S13]  /*6610*/  ISETP.GE.U32.AND P0, PT, R0, R7, PT ;  /* 0x000000070000720c */ /* 0x000fda0003f06070 */
[----:B------:R-:W-:-:S04]  /*6620*/  @P0 VIADD R5, R5, 0x1 ;  /* 0x0000000105050836 */ /* 0x000fc80000000000 */
[----:B------:R-:W-:-:S04]  /*6630*/  IMAD.MOV.U32 R23, RZ, RZ, R5 ;  /* 0x000000ffff177224 */ /* 0x000fc800078e0005 */
[----:B------:R-:W-:Y:S01]  /*6640*/  @!P2 IMAD.MOV R23, RZ, RZ, -R23 ;  /* 0x000000ffff17a224 */ /* 0x000fe200078e0a17 */
[----:B------:R-:W-:-:S04]  /*6650*/  @!P1 LOP3.LUT R23, RZ, R3, RZ, 0x33, !PT ;  /* 0x00000003ff179212 */ /* 0x000fc800078e33ff */
[-C--:B------:R-:W-:Y:S02]  /*6660*/  IABS R7, R23.reuse ;  /* 0x0000001700077213 */ /* 0x080fe40000000000 */
[----:B------:R-:W-:Y:S02]  /*6670*/  IABS R10, R23 ;  /* 0x00000017000a7213 */ /* 0x000fe40000000000 */
[----:B------:R-:W0:Y:S08]  /*6680*/  I2F.RP R0, R7 ;  /* 0x0000000700007306 */ /* 0x000e300000209400 */
[----:B0-----:R-:W0:Y:S02]  /*6690*/  MUFU.RCP R0, R0 ;  /* 0x0000000000007308 */ /* 0x001e240000001000 */
[----:B0-----:R-:W-:-:S06]  /*66a0*/  VIADD R4, R0, 0xffffffe ;  /* 0x0ffffffe00047836 */ /* 0x001fcc0000000000 */
[----:B------:R0:W1:Y:S02]  /*66b0*/  F2I.FTZ.U32.TRUNC.NTZ R5, R4 ;  /* 0x0000000400057305 */ /* 0x000064000021f000 */
[----:B0-----:R-:W-:Y:S02]  /*66c0*/  IMAD.MOV.U32 R4, RZ, RZ, RZ ;  /* 0x000000ffff047224 */ /* 0x001fe400078e00ff */
[----:B-1----:R-:W-:-:S04]  /*66d0*/  IMAD.MOV R6, RZ, RZ, -R5 ;  /* 0x000000ffff067224 */ /* 0x002fc800078e0a05 */
[----:B------:R-:W-:Y:S02]  /*66e0*/  IMAD R9, R6, R7, RZ ;  /* 0x0000000706097224 */ /* 0x000fe400078e02ff */
[----:B------:R-:W-:Y:S02]  /*66f0*/  IMAD.MOV.U32 R6, RZ, RZ, R8 ;  /* 0x000000ffff067224 */ /* 0x000fe400078e0008 */
[----:B------:R-:W-:-:S04]  /*6700*/  IMAD.HI.U32 R5, R5, R9, R4 ;  /* 0x0000000905057227 */ /* 0x000fc800078e0004 */
[----:B------:R-:W-:Y:S02]  /*6710*/  IMAD.MOV R9, RZ, RZ, -R10 ;  /* 0x000000ffff097224 */ /* 0x000fe400078e0a0a */
[----:B------:R-:W-:-:S04]  /*6720*/  IMAD.HI.U32 R0, R5, R6, RZ ;  /* 0x0000000605007227 */ /* 0x000fc800078e00ff */
[----:B------:R-:W-:-:S05]  /*6730*/  IMAD R4, R0, R9, R6 ;  /* 0x0000000900047224 */ /* 0x000fca00078e0206 */
[----:B------:R-:W-:-:S13]  /*6740*/  ISETP.GT.U32.AND P1, PT, R7, R4, PT ;  /* 0x000000040700720c */ /* 0x000fda0003f24070 */
[----:B------:R-:W-:Y:S02]  /*6750*/  @!P1 IMAD.IADD R4, R4, 0x1, -R7 ;  /* 0x0000000104049824 */ /* 0x000fe400078e0a07 */
[----:B------:R-:W-:Y:S01]  /*6760*/  @!P1 VIADD R0, R0, 0x1 ;  /* 0x0000000100009836 */ /* 0x000fe20000000000 */
[----:B------:R-:W-:Y:S02]  /*6770*/  ISETP.NE.AND P1, PT, R23, RZ, PT ;  /* 0x000000ff1700720c */ /* 0x000fe40003f25270 */
[----:B------:R-:W-:Y:S02]  /*6780*/  ISETP.GE.U32.AND P0, PT, R4, R7, PT ;  /* 0x000000070400720c */ /* 0x000fe40003f06070 */
[----:B------:R-:W-:-:S04]  /*6790*/  LOP3.LUT R4, R25, R23, RZ, 0x3c, !PT ;  /* 0x0000001719047212 */ /* 0x000fc800078e3cff */
[----:B------:R-:W-:-:S07]  /*67a0*/  ISETP.GE.AND P2, PT, R4, RZ, PT ;  /* 0x000000ff0400720c */ /* 0x000fce0003f46270 */
[----:B------:R-:W-:-:S06]  /*67b0*/  @P0 VIADD R0, R0, 0x1 ;  /* 0x0000000100000836 */ /* 0x000fcc0000000000 */
[----:B------:R-:W-:Y:S01]  /*67c0*/  @!P2 IMAD.MOV R0, RZ, RZ, -R0 ;  /* 0x000000ffff00a224 */ /* 0x000fe200078e0a00 */
[----:B------:R-:W-:-:S04]  /*67d0*/  @!P1 LOP3.LUT R0, RZ, R23, RZ, 0x33, !PT ;  /* 0x00000017ff009212 */ /* 0x000fc800078e33ff */
[----:B------:R-:W-:-:S13]  /*67e0*/  ISETP.GE.AND P0, PT, R0, R3, PT ;  /* 0x000000030000720c */ /* 0x000fda0003f06270 */
[----:B------:R-:W-:Y:S05]  /*67f0*/  @P0 EXIT ;  /* 0x000000000000094d */ /* 0x000fea0003800000 */
[----:B------:R-:W5:Y:S01]  /*6800*/  LD.E.64 R34, desc[UR36][R34.64+0x108] ;  /* 0x0001082422227980 */ /* 0x000f62000c101b00 */
[----:B------:R-:W-:Y:S01]  /*6810*/  ISETP.GE.AND P0, PT, R0, 0x1, PT ;  /* 0x000000010000780c */ /* 0x000fe20003f06270 */
[----:B------:R-:W-:-:S12]  /*6820*/  BSSY.RECONVERGENT B0, `(.L_x_181) ;  /* 0x000003e000007945 */ /* 0x000fd80003800200 */
[----:B------:R-:W-:Y:S05]  /*6830*/  @!P0 BRA `(.L_x_182) ;  /* 0x0000000000f08947 */ /* 0x000fea0003800000 */
[C---:B------:R-:W-:Y:S01]  /*6840*/  ISETP.GE.U32.AND P0, PT, R0.reuse, 0x10, PT ;  /* 0x000000100000780c */ /* 0x040fe20003f06070 */
[----:B------:R-:W-:Y:S01]  /*6850*/  BSSY.RECONVERGENT B1, `(.L_x_183) ;  /* 0x0000019000017945 */ /* 0x000fe20003800200 */
[----:B------:R-:W-:-:S04]  /*6860*/  LOP3.LUT R5, R0, 0xf, RZ, 0xc0, !PT ;  /* 0x0000000f00057812 */ /* 0x000fc800078ec0ff */
[----:B------:R-:W-:-:S07]  /*6870*/  ISETP.NE.AND P1, PT, R5, RZ, PT ;  /* 0x000000ff0500720c */ /* 0x000fce0003f25270 */
[----:B------:R-:W-:Y:S06]  /*6880*/  @!P0 BRA `(.L_x_184) ;  /* 0x0000000000548947 */ /* 0x000fec0003800000 */
[----:B------:R-:W-:Y:S01]  /*6890*/  LOP3.LUT R4, R0, 0x7ffffff0, RZ, 0xc0, !PT ;  /* 0x7ffffff000047812 */ /* 0x000fe200078ec0ff */
[----:B------:R-:W-:-:S07]  /*68a0*/  IMAD.MOV.U32 R3, RZ, RZ, RZ ;  /* 0x000000ffff037224 */ /* 0x000fce00078e00ff */
.L_x_185:
[----:B-----5:R-:W2:Y:S04]  /*68b0*/  LD.E.64 R34, desc[UR36][R34.64+0x110] ;  /* 0x0001102422227980 */ /* 0x020ea8000c101b00 */
[----:B--2---:R-:W2:Y:S04]  /*68c0*/  LD.E.64 R6, desc[UR36][R34.64+0x110] ;  /* 0x0001102422067980 */ /* 0x004ea8000c101b00 */
        /* <DEDUP_REMOVED lines=11> */
[----:B0-2---:R-:W2:Y:S04]  /*6980*/  LD.E.64 R18, desc[UR36][R16.64+0x110] ;  /* 0x0001102410127980 */ /* 0x005ea8000c101b00 */
[----:B--2---:R-:W2:Y:S01]  /*6990*/  LD.E.64 R18, desc[UR36][R18.64+0x110] ;  /* 0x0001102412127980 */ /* 0x004ea2000c101b00 */
[----:B------:R-:W-:-:S05]  /*69a0*/  VIADD R3, R3, 0x10 ;  /* 0x0000001003037836 */ /* 0x000fca0000000000 */
[----:B------:R-:W-:Y:S01]  /*69b0*/  ISETP.NE.AND P0, PT, R3, R4, PT ;  /* 0x000000040300720c */ /* 0x000fe20003f05270 */
[----:B--2---:R0:W5:-:S12]  /*69c0*/  LD.E.64 R34, desc[UR36][R18.64+0x110] ;  /* 0x0001102412227980 */ /* 0x004158000c101b00 */
[----:B------:R-:W-:Y:S05]  /*69d0*/  @P0 BRA `(.L_x_185) ;  /* 0xfffffffc00b40947 */ /* 0x000fea000383ffff */
.L_x_184:
[----:B------:R-:W-:Y:S05]  /*69e0*/  BSYNC.RECONVERGENT B1 ;  /* 0x0000000000017941 */ /* 0x000fea0003800200 */
.L_x_183:
[----:B------:R-:W-:Y:S05]  /*69f0*/  @!P1 BRA `(.L_x_182) ;  /* 0x0000000000809947 */ /* 0x000fea0003800000 */
[----:B------:R-:W-:Y:S01]  /*6a00*/  ISETP.GE.U32.AND P0, PT, R5, 0x8, PT ;  /* 0x000000080500780c */ /* 0x000fe20003f06070 */
[----:B------:R-:W-:Y:S01]  /*6a10*/  BSSY.RECONVERGENT B1, `(.L_x_186) ;  /* 0x000000c000017945 */ /* 0x000fe20003800200 */
[----:B------:R-:W-:-:S04]  /*6a20*/  LOP3.LUT R3, R0, 0x7, RZ, 0xc0, !PT ;  /* 0x0000000700037812 */ /* 0x000fc800078ec0ff */
[----:B------:R-:W-:-:S07]  /*6a30*/  ISETP.NE.AND P1, PT, R3, RZ, PT ;  /* 0x000000ff0300720c */ /* 0x000fce0003f25270 */
[----:B------:R-:W-:Y:S06]  /*6a40*/  @!P0 BRA `(.L_x_187) ;  /* 0x0000000000208947 */ /* 0x000fec0003800000 */
[----:B-----5:R-:W2:Y:S04]  /*6a50*/  LD.E.64 R4, desc[UR36][R34.64+0x110] ;  /* 0x0001102422047980 */ /* 0x020ea8000c101b00 */
[----:B--2---:R-:W2:Y:S04]  /*6a60*/  LD.E.64 R4, desc[UR36][R4.64+0x110] ;  /* 0x0001102404047980 */ /* 0x004ea8000c101b00 */
[----:B--2---:R-:W2:Y:S04]  /*6a70*/  LD.E.64 R6, desc[UR36][R4.64+0x110] ;  /* 0x0001102404067980 */ /* 0x004ea8000c101b00 */
[----:B--2---:R-:W2:Y:S04]  /*6a80*/  LD.E.64 R6, desc[UR36][R6.64+0x110] ;  /* 0x0001102406067980 */ /* 0x004ea8000c101b00 */
[----:B--2---:R-:W2:Y:S04]  /*6a90*/  LD.E.64 R8, desc[UR36][R6.64+0x110] ;  /* 0x0001102406087980 */ /* 0x004ea8000c101b00 */
[----:B--2---:R-:W2:Y:S04]  /*6aa0*/  LD.E.64 R8, desc[UR36][R8.64+0x110] ;  /* 0x0001102408087980 */ /* 0x004ea8000c101b00 */
[----:B--2---:R-:W2:Y:S04]  /*6ab0*/  LD.E.64 R10, desc[UR36][R8.64+0x110] ;  /* 0x00011024080a7980 */ /* 0x004ea8000c101b00 */
[----:B--2---:R1:W5:Y:S02]  /*6ac0*/  LD.E.64 R34, desc[UR36][R10.64+0x110] ;  /* 0x000110240a227980 */ /* 0x004364000c101b00 */
.L_x_187:
[----:B------:R-:W-:Y:S05]  /*6ad0*/  BSYNC.RECONVERGENT B1 ;  /* 0x0000000000017941 */ /* 0x000fea0003800200 */
.L_x_186:
        /* <DEDUP_REMOVED lines=9> */
[----:B--2---:R2:W5:Y:S02]  /*6b70*/  LD.E.64 R34, desc[UR36][R6.64+0x110] ;  /* 0x0001102406227980 */ /* 0x004564000c101b00 */
.L_x_189:
[----:B------:R-:W-:Y:S05]  /*6b80*/  BSYNC.RECONVERGENT B1 ;  /* 0x0000000000017941 */ /* 0x000fea0003800200 */
.L_x_188:
[----:B------:R-:W-:Y:S05]  /*6b90*/  @!P1 BRA `(.L_x_182) ;  /* 0x0000000000189947 */ /* 0x000fea0003800000 */
[----:B-----5:R-:W5:Y:S01]  /*6ba0*/  LD.E.64 R34, desc[UR36][R34.64+0x110] ;  /* 0x0001102422227980 */ /* 0x020f62000c101b00 */
[----:B------:R-:W-:-:S13]  /*6bb0*/  ISETP.NE.AND P0, PT, R0, 0x1, PT ;  /* 0x000000010000780c */ /* 0x000fda0003f05270 */
[----:B------:R-:W-:Y:S05]  /*6bc0*/  @!P0 BRA `(.L_x_182) ;  /* 0x00000000000c8947 */ /* 0x000fea0003800000 */
[----:B-----5:R-:W3:Y:S01]  /*6bd0*/  LD.E.64 R34, desc[UR36][R34.64+0x110] ;  /* 0x0001102422227980 */ /* 0x020ee2000c101b00 */
[----:B------:R-:W-:-:S13]  /*6be0*/  ISETP.NE.AND P0, PT, R0, 0x2, PT ;  /* 0x000000020000780c */ /* 0x000fda0003f05270 */
[----:B---3--:R-:W5:Y:S02]  /*6bf0*/  @P0 LD.E.64 R34, desc[UR36][R34.64+0x110] ;  /* 0x0001102422220980 */ /* 0x008f64000c101b00 */
.L_x_182:
[----:B------:R-:W-:Y:S05]  /*6c00*/  BSYNC.RECONVERGENT B0 ;  /* 0x0000000000007941 */ /* 0x000fea0003800200 */
.L_x_181:
[-C--:B--2---:R-:W-:Y:S01]  /*6c10*/  IABS R6, R23.reuse ;  /* 0x0000001700067213 */ /* 0x084fe20000000000 */
[----:B------:R-:W-:Y:S01]  /*6c20*/  BAR.SYNC.DEFER_BLOCKING 0x0 ;  /* 0x0000000000007b1d */ /* 0x000fe20000010000 */
[----:B------:R-:W-:Y:S02]  /*6c30*/  IABS R7, R23 ;  /* 0x0000001700077213 */ /* 0x000fe40000000000 */
[----:B------:R-:W-:Y:S02]  /*6c40*/  IABS R8, R25 ;  /* 0x0000001900087213 */ /* 0x000fe40000000000 */
[----:B------:R-:W-:Y:S01]  /*6c50*/  ISETP.GE.AND P2, PT, R25, RZ, PT ;  /* 0x000000ff1900720c */ /* 0x000fe20003f46270 */
[----:B------:R-:W2:Y:S08]  /*6c60*/  I2F.RP R0, R6 ;  /* 0x0000000600007306 */ /* 0x000eb00000209400 */
[----:B--2---:R-:W2:Y:S02]  /*6c70*/  MUFU.RCP R0, R0 ;  /* 0x0000000000007308 */ /* 0x004ea40000001000 */
[----:B--2---:R-:W-:-:S02]  /*6c80*/  VIADD R4, R0, 0xffffffe ;  /* 0x0ffffffe00047836 */ /* 0x004fc40000000000 */
[----:B------:R-:W-:-:S04]  /*6c90*/  IMAD.MOV R0, RZ, RZ, -R7 ;  /* 0x000000ffff007224 */ /* 0x000fc800078e0a07 */
[----:B------:R2:W3:Y:S02]  /*6ca0*/  F2I.FTZ.U32.TRUNC.NTZ R5, R4 ;  /* 0x0000000400057305 */ /* 0x0004e4000021f000 */
[----:B--2---:R-:W-:Y:S02]  /*6cb0*/  IMAD.MOV.U32 R4, RZ, RZ, RZ ;  /* 0x000000ffff047224 */ /* 0x004fe400078e00ff */
[----:B---3--:R-:W-:-:S04]  /*6cc0*/  IMAD.MOV R3, RZ, RZ, -R5 ;  /* 0x000000ffff037224 */ /* 0x008fc800078e0a05 */
[----:B------:R-:W-:-:S04]  /*6cd0*/  IMAD R3, R3, R6, RZ ;  /* 0x0000000603037224 */ /* 0x000fc800078e02ff */
[----:B------:R-:W-:-:S06]  /*6ce0*/  IMAD.HI.U32 R5, R5, R3, R4 ;  /* 0x0000000305057227 */ /* 0x000fcc00078e0004 */
[----:B------:R-:W-:-:S04]  /*6cf0*/  IMAD.HI.U32 R5, R5, R8, RZ ;  /* 0x0000000805057227 */ /* 0x000fc800078e00ff */
[----:B------:R-:W-:-:S05]  /*6d00*/  IMAD R5, R5, R0, R8 ;  /* 0x0000000005057224 */ /* 0x000fca00078e0208 */
[----:B------:R-:W-:-:S13]  /*6d10*/  ISETP.GT.U32.AND P0, PT, R6, R5, PT ;  /* 0x000000050600720c */ /* 0x000fda0003f04070 */
[----:B------:R-:W-:Y:S01]  /*6d20*/  @!P0 IMAD.IADD R5, R5, 0x1, -R6 ;  /* 0x0000000105058824 */ /* 0x000fe200078e0a06 */
[----:B------:R-:W-:-:S04]  /*6d30*/  ISETP.NE.AND P0, PT, R23, RZ, PT ;  /* 0x000000ff1700720c */ /* 0x000fc80003f05270 */
[----:B------:R-:W-:-:S13]  /*6d40*/  ISETP.GT.U32.AND P1, PT, R6, R5, PT ;  /* 0x000000050600720c */ /* 0x000fda0003f24070 */
[----:B------:R-:W-:-:S04]  /*6d50*/  @!P1 IMAD.IADD R5, R5, 0x1, -R6 ;  /* 0x0000000105059824 */ /* 0x000fc800078e0a06 */
[----:B------:R-:W-:Y:S01]  /*6d60*/  @!P2 IMAD.MOV R5, RZ, RZ, -R5 ;  /* 0x000000ffff05a224 */ /* 0x000fe200078e0a05 */
[----:B------:R-:W-:-:S05]  /*6d70*/  @!P0 LOP3.LUT R5, RZ, R23, RZ, 0x33, !PT ;  /* 0x00000017ff058212 */ /* 0x000fca00078e33ff */
[----:B------:R-:W-:Y:S01]  /*6d80*/  IMAD.MOV.U32 R25, RZ, RZ, R5 ;  /* 0x000000ffff197224 */ /* 0x000fe200078e0005 */
[----:B------:R-:W-:Y:S06]  /*6d90*/  BRA `(.L_x_190) ;  /* 0xffffff9000f87947 */ /* 0x000fec000383ffff */
.L_x_191:
        /* <DEDUP_REMOVED lines=14> */
.L_x_212:


//--------------------- .nv.global.init           --------------------------
	.section	.nv.global.init,"aw",@progbits
.nv.global.init:
	.type		$str$3,@object
	.size		$str$3,($str$16 - $str$3)
$str$3:
        /*0000*/ 	.byte	0x4c, 0x4f, 0x4c, 0x00
	.type		$str$16,@object
	.size		$str$16,($str$10 - $str$16)
$str$16:
        /*0004*/ 	.byte	0x25, 0x64, 0x0a, 0x00
	.type		$str$10,@object
	.size		$str$10,($str$17 - $str$10)
$str$10:
        /*0008*/ 	.byte	0x4e, 0x45, 0x58, 0x54, 0x00
	.type		$str$17,@object
	.size		$str$17,($str$9 - $str$17)
$str$17:
        /*000d*/ 	.byte	0x5f, 0x5f, 0x5f, 0x5f, 0x0a, 0x00
	.type		$str$9,@object
	.size		$str$9,($str$15 - $str$9)
$str$9:
        /*0013*/ 	.byte	0x43, 0x4f, 0x52, 0x52, 0x21, 0x00
	.type		$str$15,@object
	.size		$str$15,($str$13 - $str$15)
$str$15:
        /*0019*/ 	.byte	0x21, 0x25, 0x64, 0x21, 0x0a, 0x00
	.type		$str$13,@object
	.size		$str$13,($str$12 - $str$13)
$str$13:
        /*001f*/ 	.byte	0x57, 0x48, 0x49, 0x54, 0x45, 0x20, 0x00
	.type		$str$12,@object
	.size		$str$12,($str$4 - $str$12)
$str$12:
        /*0026*/ 	.byte	0x4e, 0x52, 0x20, 0x25, 0x64, 0x0a, 0x00
	.type		$str$4,@object
	.size		$str$4,($str - $str$4)
$str$4:
        /*002d*/ 	.byte	0x70, 0x61, 0x77, 0x6e, 0x20, 0x69, 0x6e, 0x20, 0x5f, 0x00
	.type		$str,@object
	.size		$str,($str$11 - $str)
$str:
        /*0037*/ 	.byte	0x57, 0x52, 0x4f, 0x4e, 0x47, 0x20, 0x56, 0x41, 0x4c, 0x55, 0x45, 0x00
	.type		$str$11,@object
	.size		$str$11,($str$14 - $str$11)
$str$11:
        /*0043*/ 	.byte	0x20, 0x4e, 0x4f, 0x20, 0x50, 0x41, 0x52, 0x45, 0x4e, 0x54, 0x20, 0x00
	.type		$str$14,@object
	.size		$str$14,($str$7 - $str$14)
$str$14:
        /*004f*/ 	.byte	0x42, 0x4c, 0x41, 0x43, 0x4b, 0x20, 0x25, 0x64, 0x20, 0x25, 0x64, 0x00
	.type		$str$7,@object
	.size		$str$7,($str$2 - $str$7)
$str$7:
        /*005b*/ 	.byte	0x71, 0x75, 0x65, 0x65, 0x6e, 0x20, 0x70, 0x72, 0x6f, 0x62, 0x6c, 0x65, 0x6d, 0x00
	.type		$str$2,@object
	.size		$str$2,($str$5 - $str$2)
$str$2:
        /*0069*/ 	.byte	0x50, 0x41, 0x57, 0x4e, 0x4f, 0x57, 0x4e, 0x45, 0x52, 0x45, 0x4d, 0x50, 0x54, 0x59, 0x00
	.type		$str$5,@object
	.size		$str$5,($str$6 - $str$5)
$str$5:
        /*0078*/ 	.byte	0x57, 0x48, 0x49, 0x54, 0x45, 0x20, 0x57, 0x52, 0x4f, 0x4e, 0x47, 0x20, 0x57, 0x41, 0x59, 0x00
	.type		$str$6,@object
	.size		$str$6,($str$8 - $str$6)
$str$6:
        /*0088*/ 	.byte	0x42, 0x4c, 0x41, 0x43, 0x4b, 0x20, 0x57, 0x52, 0x4f, 0x4e, 0x47, 0x20, 0x57, 0x41, 0x59, 0x00
	.type		$str$8,@object
	.size		$str$8,(.L_7 - $str$8)
$str$8:
        /*0098*/ 	.byte	0x43, 0x6f, 0x72, 0x72, 0x65, 0x63, 0x74, 0x20, 0x6b, 0x69, 0x6c, 0x6c, 0x20, 0x70, 0x72, 0x6f
        /*00a8*/ 	.byte	0x62, 0x6c, 0x65, 0x6d, 0x00
.L_7:


//--------------------- .nv.shared.reserved.0     --------------------------
	.section	.nv.shared.reserved.0,"aw",@nobits
	.weak		__nv_reservedSMEM_offset_0_alias
	.size		__nv_reservedSMEM_offset_0_alias, 0, 64
	.other		__nv_reservedSMEM_offset_0_alias,@"STO_CUDA_RESERVED_SHARED STV_DEFAULT"
__nv_reservedSMEM_offset_0_alias:
	.zero		0
	.zero		64


//--------------------- .nv.constant0.copy_best_result --------------------------
	.section	.nv.constant0.copy_best_result,"a",@progbits
	.sectionflags	@""
	.align	4
.nv.constant0.copy_best_result:
	.zero		916


//--------------------- .nv.constant0.set_root    --------------------------
	.section	.nv.constant0.set_root,"a",@progbits
	.sectionflags	@""
	.align	4
.nv.constant0.set_root:
	.zero		916


//--------------------- .nv.constant0.print_tree  --------------------------
	.section	.nv.constant0.print_tree,"a",@progbits
	.sectionflags	@""
	.align	4
.nv.constant0.print_tree:
	.zero		916


//--------------------- .nv.constant0.create_tree --------------------------
	.section	.nv.constant0.create_tree,"a",@progbits
	.sectionflags	@""
	.align	4
.nv.constant0.create_tree:
	.zero		916


//--------------------- SYMBOLS --------------------------

	.type		.nv.reservedSmem.offset0,@object
	.size		.nv.reservedSmem.offset0,0x4
	.type		vprintf,@function
	.type		malloc,@function
